//
// Generated by NVIDIA NVVM Compiler
//
// Compiler Build ID: CL-36424714
// Cuda compilation tools, release 13.0, V13.0.88
// Based on NVVM 20.0.0
//

.version 9.0
.target sm_100
.address_size 64

	// .globl	_Z18swapChannel_kernelP6uchar3S0_ii

.visible .entry _Z18swapChannel_kernelP6uchar3S0_ii(
	.param .u64 .ptr .align 1 _Z18swapChannel_kernelP6uchar3S0_ii_param_0,
	.param .u64 .ptr .align 1 _Z18swapChannel_kernelP6uchar3S0_ii_param_1,
	.param .u32 _Z18swapChannel_kernelP6uchar3S0_ii_param_2,
	.param .u32 _Z18swapChannel_kernelP6uchar3S0_ii_param_3
)
{
	.reg .b16 	%rs<4>;
	.reg .b32 	%r<5>;
	.reg .b64 	%rd<8>;

	ld.param.u64 	%rd1, [_Z18swapChannel_kernelP6uchar3S0_ii_param_0];
	ld.param.u64 	%rd2, [_Z18swapChannel_kernelP6uchar3S0_ii_param_1];
	cvta.to.global.u64 	%rd3, %rd2;
	cvta.to.global.u64 	%rd4, %rd1;
	mov.u32 	%r1, %ctaid.x;
	mov.u32 	%r2, %ntid.x;
	mov.u32 	%r3, %tid.x;
	mad.lo.s32 	%r4, %r1, %r2, %r3;
	mul.wide.s32 	%rd5, %r4, 3;
	add.s64 	%rd6, %rd4, %rd5;
	ld.global.u8 	%rs1, [%rd6];
	add.s64 	%rd7, %rd3, %rd5;
	st.global.u8 	[%rd7+1], %rs1;
	ld.global.u8 	%rs2, [%rd6+1];
	st.global.u8 	[%rd7], %rs2;
	ld.global.u8 	%rs3, [%rd6+2];
	st.global.u8 	[%rd7+2], %rs3;
	ret;

}
	// .globl	_Z16blurImage_kernelP6uchar3S0_ii
.visible .entry _Z16blurImage_kernelP6uchar3S0_ii(
	.param .u64 .ptr .align 1 _Z16blurImage_kernelP6uchar3S0_ii_param_0,
	.param .u64 .ptr .align 1 _Z16blurImage_kernelP6uchar3S0_ii_param_1,
	.param .u32 _Z16blurImage_kernelP6uchar3S0_ii_param_2,
	.param .u32 _Z16blurImage_kernelP6uchar3S0_ii_param_3
)
{
	.reg .pred 	%p<10>;
	.reg .b16 	%rs<251>;
	.reg .b32 	%r<101>;
	.reg .b64 	%rd<67>;

	ld.param.u64 	%rd3, [_Z16blurImage_kernelP6uchar3S0_ii_param_0];
	ld.param.u64 	%rd2, [_Z16blurImage_kernelP6uchar3S0_ii_param_1];
	cvta.to.global.u64 	%rd1, %rd3;
	mov.u32 	%r37, %ctaid.x;
	mov.u32 	%r2, %tid.x;
	add.s32 	%r38, %r2, -4;
	add.s32 	%r39, %r37, -4;
	max.u32 	%r40, %r38, %r39;
	setp.gt.u32 	%p1, %r40, 503;
	@%p1 bra 	$L__BB1_4;
	mad.lo.s32 	%r72, %r37, 215, %r2;
	add.s32 	%r90, %r72, -864;
	mov.b16 	%rs224, 0;
	mov.b32 	%r91, -864;
	mov.u16 	%rs225, %rs224;
	mov.u16 	%rs226, %rs224;
$L__BB1_2:
	add.s32 	%r73, %r90, 4;
	mul.wide.u32 	%rd32, %r90, 3;
	add.s64 	%rd33, %rd1, %rd32;
	ld.global.u8 	%rs125, [%rd33];
	add.s16 	%rs126, %rs125, %rs224;
	ld.global.u8 	%rs127, [%rd33+1];
	add.s16 	%rs128, %rs127, %rs225;
	ld.global.u8 	%rs129, [%rd33+2];
	add.s16 	%rs130, %rs129, %rs226;
	add.s32 	%r74, %r90, 1;
	mul.wide.u32 	%rd34, %r74, 3;
	add.s64 	%rd35, %rd1, %rd34;
	ld.global.u8 	%rs131, [%rd35];
	add.s16 	%rs132, %rs131, %rs126;
	ld.global.u8 	%rs133, [%rd35+1];
	add.s16 	%rs134, %rs133, %rs128;
	ld.global.u8 	%rs135, [%rd35+2];
	add.s16 	%rs136, %rs135, %rs130;
	add.s32 	%r75, %r90, 2;
	mul.wide.u32 	%rd36, %r75, 3;
	add.s64 	%rd37, %rd1, %rd36;
	ld.global.u8 	%rs137, [%rd37];
	add.s16 	%rs138, %rs137, %rs132;
	ld.global.u8 	%rs139, [%rd37+1];
	add.s16 	%rs140, %rs139, %rs134;
	ld.global.u8 	%rs141, [%rd37+2];
	add.s16 	%rs142, %rs141, %rs136;
	add.s32 	%r76, %r90, 3;
	mul.wide.u32 	%rd38, %r76, 3;
	add.s64 	%rd39, %rd1, %rd38;
	ld.global.u8 	%rs143, [%rd39];
	add.s16 	%rs144, %rs143, %rs138;
	ld.global.u8 	%rs145, [%rd39+1];
	add.s16 	%rs146, %rs145, %rs140;
	ld.global.u8 	%rs147, [%rd39+2];
	add.s16 	%rs148, %rs147, %rs142;
	mul.wide.u32 	%rd40, %r73, 3;
	add.s64 	%rd41, %rd1, %rd40;
	ld.global.u8 	%rs149, [%rd41];
	add.s16 	%rs150, %rs149, %rs144;
	ld.global.u8 	%rs151, [%rd41+1];
	add.s16 	%rs152, %rs151, %rs146;
	ld.global.u8 	%rs153, [%rd41+2];
	add.s16 	%rs154, %rs153, %rs148;
	add.s32 	%r77, %r90, 5;
	mul.wide.u32 	%rd42, %r77, 3;
	add.s64 	%rd43, %rd1, %rd42;
	ld.global.u8 	%rs155, [%rd43];
	add.s16 	%rs156, %rs155, %rs150;
	ld.global.u8 	%rs157, [%rd43+1];
	add.s16 	%rs158, %rs157, %rs152;
	ld.global.u8 	%rs159, [%rd43+2];
	add.s16 	%rs160, %rs159, %rs154;
	add.s32 	%r78, %r90, 6;
	mul.wide.u32 	%rd44, %r78, 3;
	add.s64 	%rd45, %rd1, %rd44;
	ld.global.u8 	%rs161, [%rd45];
	add.s16 	%rs162, %rs161, %rs156;
	ld.global.u8 	%rs163, [%rd45+1];
	add.s16 	%rs164, %rs163, %rs158;
	ld.global.u8 	%rs165, [%rd45+2];
	add.s16 	%rs166, %rs165, %rs160;
	add.s32 	%r79, %r90, 7;
	mul.wide.u32 	%rd46, %r79, 3;
	add.s64 	%rd47, %rd1, %rd46;
	ld.global.u8 	%rs167, [%rd47];
	add.s16 	%rs168, %rs167, %rs162;
	ld.global.u8 	%rs169, [%rd47+1];
	add.s16 	%rs170, %rs169, %rs164;
	ld.global.u8 	%rs171, [%rd47+2];
	add.s16 	%rs172, %rs171, %rs166;
	add.s32 	%r80, %r90, 219;
	add.s32 	%r81, %r90, 215;
	mul.wide.u32 	%rd48, %r81, 3;
	add.s64 	%rd49, %rd1, %rd48;
	ld.global.u8 	%rs173, [%rd49];
	add.s16 	%rs174, %rs173, %rs168;
	ld.global.u8 	%rs175, [%rd49+1];
	add.s16 	%rs176, %rs175, %rs170;
	ld.global.u8 	%rs177, [%rd49+2];
	add.s16 	%rs178, %rs177, %rs172;
	add.s32 	%r82, %r90, 216;
	mul.wide.u32 	%rd50, %r82, 3;
	add.s64 	%rd51, %rd1, %rd50;
	ld.global.u8 	%rs179, [%rd51];
	add.s16 	%rs180, %rs179, %rs174;
	ld.global.u8 	%rs181, [%rd51+1];
	add.s16 	%rs182, %rs181, %rs176;
	ld.global.u8 	%rs183, [%rd51+2];
	add.s16 	%rs184, %rs183, %rs178;
	add.s32 	%r83, %r90, 217;
	mul.wide.u32 	%rd52, %r83, 3;
	add.s64 	%rd53, %rd1, %rd52;
	ld.global.u8 	%rs185, [%rd53];
	add.s16 	%rs186, %rs185, %rs180;
	ld.global.u8 	%rs187, [%rd53+1];
	add.s16 	%rs188, %rs187, %rs182;
	ld.global.u8 	%rs189, [%rd53+2];
	add.s16 	%rs190, %rs189, %rs184;
	add.s32 	%r84, %r90, 218;
	mul.wide.u32 	%rd54, %r84, 3;
	add.s64 	%rd55, %rd1, %rd54;
	ld.global.u8 	%rs191, [%rd55];
	add.s16 	%rs192, %rs191, %rs186;
	ld.global.u8 	%rs193, [%rd55+1];
	add.s16 	%rs194, %rs193, %rs188;
	ld.global.u8 	%rs195, [%rd55+2];
	add.s16 	%rs196, %rs195, %rs190;
	mul.wide.u32 	%rd56, %r80, 3;
	add.s64 	%rd57, %rd1, %rd56;
	ld.global.u8 	%rs197, [%rd57];
	add.s16 	%rs198, %rs197, %rs192;
	ld.global.u8 	%rs199, [%rd57+1];
	add.s16 	%rs200, %rs199, %rs194;
	ld.global.u8 	%rs201, [%rd57+2];
	add.s16 	%rs202, %rs201, %rs196;
	add.s32 	%r85, %r90, 220;
	mul.wide.u32 	%rd58, %r85, 3;
	add.s64 	%rd59, %rd1, %rd58;
	ld.global.u8 	%rs203, [%rd59];
	add.s16 	%rs204, %rs203, %rs198;
	ld.global.u8 	%rs205, [%rd59+1];
	add.s16 	%rs206, %rs205, %rs200;
	ld.global.u8 	%rs207, [%rd59+2];
	add.s16 	%rs208, %rs207, %rs202;
	add.s32 	%r86, %r90, 221;
	mul.wide.u32 	%rd60, %r86, 3;
	add.s64 	%rd61, %rd1, %rd60;
	ld.global.u8 	%rs209, [%rd61];
	add.s16 	%rs210, %rs209, %rs204;
	ld.global.u8 	%rs211, [%rd61+1];
	add.s16 	%rs212, %rs211, %rs206;
	ld.global.u8 	%rs213, [%rd61+2];
	add.s16 	%rs214, %rs213, %rs208;
	add.s32 	%r87, %r90, 222;
	mul.wide.u32 	%rd62, %r87, 3;
	add.s64 	%rd63, %rd1, %rd62;
	ld.global.u8 	%rs215, [%rd63];
	add.s16 	%rs224, %rs215, %rs210;
	ld.global.u8 	%rs216, [%rd63+1];
	add.s16 	%rs225, %rs216, %rs212;
	ld.global.u8 	%rs217, [%rd63+2];
	add.s16 	%rs226, %rs217, %rs214;
	add.s32 	%r91, %r91, 430;
	add.s32 	%r90, %r90, 430;
	setp.ne.s32 	%p9, %r91, 856;
	@%p9 bra 	$L__BB1_2;
	and.b16  	%rs218, %rs224, 255;
	mul.lo.s16 	%rs219, %rs218, 57;
	shr.u16 	%rs250, %rs219, 9;
	and.b16  	%rs220, %rs225, 255;
	mul.lo.s16 	%rs221, %rs220, 57;
	shr.u16 	%rs249, %rs221, 9;
	and.b16  	%rs222, %rs226, 255;
	mul.lo.s16 	%rs223, %rs222, 57;
	shr.u16 	%rs248, %rs223, 9;
	bra.uni 	$L__BB1_18;
$L__BB1_4:
	sub.s32 	%r42, 511, %r37;
	sub.s32 	%r43, 511, %r2;
	min.s32 	%r44, %r42, %r37;
	min.s32 	%r45, %r43, %r44;
	min.s32 	%r8, %r2, %r45;
	neg.s32 	%r9, %r8;
	setp.lt.s32 	%p2, %r8, 1;
	mov.b32 	%r98, 0;
	mov.u32 	%r99, %r98;
	mov.u32 	%r100, %r98;
	@%p2 bra 	$L__BB1_17;
	shl.b32 	%r46, %r8, 1;
	and.b32  	%r47, %r46, 6;
	add.s32 	%r10, %r47, -1;
	and.b32  	%r11, %r8, 3;
	and.b32  	%r12, %r8, 1;
	sub.s32 	%r13, 3, %r8;
	sub.s32 	%r14, %r2, %r8;
	and.b32  	%r48, %r46, 2147483640;
	neg.s32 	%r15, %r48;
	mov.b16 	%rs245, 0;
	mov.u32 	%r92, %r9;
	mov.u16 	%rs246, %rs245;
	mov.u16 	%rs247, %rs245;
$L__BB1_6:
	setp.lt.u32 	%p3, %r8, 4;
	add.s32 	%r49, %r92, %r37;
	mul.lo.s32 	%r17, %r49, 215;
	add.s32 	%r18, %r17, %r2;
	mov.u32 	%r97, %r9;
	@%p3 bra 	$L__BB1_10;
	add.s32 	%r94, %r14, %r17;
	mov.u32 	%r93, %r15;
	mov.u32 	%r95, %r13;
$L__BB1_8:
	.pragma "nounroll";
	mul.wide.u32 	%rd4, %r94, 3;
	add.s64 	%rd5, %rd1, %rd4;
	ld.global.u8 	%rs48, [%rd5];
	add.s16 	%rs49, %rs48, %rs245;
	ld.global.u8 	%rs50, [%rd5+1];
	add.s16 	%rs51, %rs50, %rs246;
	ld.global.u8 	%rs52, [%rd5+2];
	add.s16 	%rs53, %rs52, %rs247;
	add.s32 	%r50, %r94, 1;
	mul.wide.u32 	%rd6, %r50, 3;
	add.s64 	%rd7, %rd1, %rd6;
	ld.global.u8 	%rs54, [%rd7];
	add.s16 	%rs55, %rs54, %rs49;
	ld.global.u8 	%rs56, [%rd7+1];
	add.s16 	%rs57, %rs56, %rs51;
	ld.global.u8 	%rs58, [%rd7+2];
	add.s16 	%rs59, %rs58, %rs53;
	add.s32 	%r51, %r94, 2;
	mul.wide.u32 	%rd8, %r51, 3;
	add.s64 	%rd9, %rd1, %rd8;
	ld.global.u8 	%rs60, [%rd9];
	add.s16 	%rs61, %rs60, %rs55;
	ld.global.u8 	%rs62, [%rd9+1];
	add.s16 	%rs63, %rs62, %rs57;
	ld.global.u8 	%rs64, [%rd9+2];
	add.s16 	%rs65, %rs64, %rs59;
	add.s32 	%r52, %r94, 3;
	mul.wide.u32 	%rd10, %r52, 3;
	add.s64 	%rd11, %rd1, %rd10;
	ld.global.u8 	%rs66, [%rd11];
	add.s16 	%rs67, %rs66, %rs61;
	ld.global.u8 	%rs68, [%rd11+1];
	add.s16 	%rs69, %rs68, %rs63;
	ld.global.u8 	%rs70, [%rd11+2];
	add.s16 	%rs71, %rs70, %rs65;
	add.s32 	%r53, %r94, 4;
	mul.wide.u32 	%rd12, %r53, 3;
	add.s64 	%rd13, %rd1, %rd12;
	ld.global.u8 	%rs72, [%rd13];
	add.s16 	%rs73, %rs72, %rs67;
	ld.global.u8 	%rs74, [%rd13+1];
	add.s16 	%rs75, %rs74, %rs69;
	ld.global.u8 	%rs76, [%rd13+2];
	add.s16 	%rs77, %rs76, %rs71;
	add.s32 	%r54, %r94, 5;
	mul.wide.u32 	%rd14, %r54, 3;
	add.s64 	%rd15, %rd1, %rd14;
	ld.global.u8 	%rs78, [%rd15];
	add.s16 	%rs79, %rs78, %rs73;
	ld.global.u8 	%rs80, [%rd15+1];
	add.s16 	%rs81, %rs80, %rs75;
	ld.global.u8 	%rs82, [%rd15+2];
	add.s16 	%rs83, %rs82, %rs77;
	add.s32 	%r55, %r94, 6;
	mul.wide.u32 	%rd16, %r55, 3;
	add.s64 	%rd17, %rd1, %rd16;
	ld.global.u8 	%rs84, [%rd17];
	add.s16 	%rs85, %rs84, %rs79;
	ld.global.u8 	%rs86, [%rd17+1];
	add.s16 	%rs87, %rs86, %rs81;
	ld.global.u8 	%rs88, [%rd17+2];
	add.s16 	%rs89, %rs88, %rs83;
	add.s32 	%r56, %r94, 7;
	mul.wide.u32 	%rd18, %r56, 3;
	add.s64 	%rd19, %rd1, %rd18;
	ld.global.u8 	%rs90, [%rd19];
	add.s16 	%rs245, %rs90, %rs85;
	ld.global.u8 	%rs91, [%rd19+1];
	add.s16 	%rs246, %rs91, %rs87;
	ld.global.u8 	%rs92, [%rd19+2];
	add.s16 	%rs247, %rs92, %rs89;
	add.s32 	%r95, %r95, 8;
	add.s32 	%r94, %r94, 8;
	add.s32 	%r93, %r93, 8;
	setp.ne.s32 	%p4, %r93, 0;
	@%p4 bra 	$L__BB1_8;
	add.s32 	%r97, %r95, -3;
$L__BB1_10:
	setp.eq.s32 	%p5, %r11, 0;
	@%p5 bra 	$L__BB1_15;
	setp.lt.u32 	%p6, %r10, 3;
	@%p6 bra 	$L__BB1_13;
	add.s32 	%r57, %r18, %r97;
	mul.wide.u32 	%rd20, %r57, 3;
	add.s64 	%rd21, %rd1, %rd20;
	ld.global.u8 	%rs94, [%rd21];
	add.s16 	%rs95, %rs94, %rs245;
	ld.global.u8 	%rs96, [%rd21+1];
	add.s16 	%rs97, %rs96, %rs246;
	ld.global.u8 	%rs98, [%rd21+2];
	add.s16 	%rs99, %rs98, %rs247;
	add.s32 	%r58, %r57, 1;
	mul.wide.u32 	%rd22, %r58, 3;
	add.s64 	%rd23, %rd1, %rd22;
	ld.global.u8 	%rs100, [%rd23];
	add.s16 	%rs101, %rs100, %rs95;
	ld.global.u8 	%rs102, [%rd23+1];
	add.s16 	%rs103, %rs102, %rs97;
	ld.global.u8 	%rs104, [%rd23+2];
	add.s16 	%rs105, %rs104, %rs99;
	add.s32 	%r59, %r57, 2;
	mul.wide.u32 	%rd24, %r59, 3;
	add.s64 	%rd25, %rd1, %rd24;
	ld.global.u8 	%rs106, [%rd25];
	add.s16 	%rs107, %rs106, %rs101;
	ld.global.u8 	%rs108, [%rd25+1];
	add.s16 	%rs109, %rs108, %rs103;
	ld.global.u8 	%rs110, [%rd25+2];
	add.s16 	%rs111, %rs110, %rs105;
	add.s32 	%r60, %r57, 3;
	mul.wide.u32 	%rd26, %r60, 3;
	add.s64 	%rd27, %rd1, %rd26;
	ld.global.u8 	%rs112, [%rd27];
	add.s16 	%rs245, %rs112, %rs107;
	ld.global.u8 	%rs113, [%rd27+1];
	add.s16 	%rs246, %rs113, %rs109;
	ld.global.u8 	%rs114, [%rd27+2];
	add.s16 	%rs247, %rs114, %rs111;
	add.s32 	%r97, %r97, 4;
$L__BB1_13:
	setp.eq.s32 	%p7, %r12, 0;
	@%p7 bra 	$L__BB1_15;
	add.s32 	%r61, %r18, %r97;
	mul.wide.u32 	%rd28, %r61, 3;
	add.s64 	%rd29, %rd1, %rd28;
	ld.global.u8 	%rs115, [%rd29];
	add.s16 	%rs116, %rs115, %rs245;
	ld.global.u8 	%rs117, [%rd29+1];
	add.s16 	%rs118, %rs117, %rs246;
	ld.global.u8 	%rs119, [%rd29+2];
	add.s16 	%rs120, %rs119, %rs247;
	add.s32 	%r62, %r61, 1;
	mul.wide.u32 	%rd30, %r62, 3;
	add.s64 	%rd31, %rd1, %rd30;
	ld.global.u8 	%rs121, [%rd31];
	add.s16 	%rs245, %rs121, %rs116;
	ld.global.u8 	%rs122, [%rd31+1];
	add.s16 	%rs246, %rs122, %rs118;
	ld.global.u8 	%rs123, [%rd31+2];
	add.s16 	%rs247, %rs123, %rs120;
$L__BB1_15:
	add.s32 	%r92, %r92, 1;
	setp.ne.s32 	%p8, %r92, %r8;
	@%p8 bra 	$L__BB1_6;
	cvt.u32.u16 	%r63, %rs245;
	and.b32  	%r100, %r63, 255;
	cvt.u32.u16 	%r64, %rs246;
	and.b32  	%r99, %r64, 255;
	cvt.u32.u16 	%r65, %rs247;
	and.b32  	%r98, %r65, 255;
$L__BB1_17:
	shl.b32 	%r66, %r8, 1;
	or.b32  	%r67, %r66, 1;
	div.s32 	%r68, %r100, %r67;
	cvt.u16.u32 	%rs250, %r68;
	div.s32 	%r69, %r99, %r67;
	cvt.u16.u32 	%rs249, %r69;
	div.s32 	%r70, %r98, %r67;
	cvt.u16.u32 	%rs248, %r70;
$L__BB1_18:
	cvta.to.global.u64 	%rd64, %rd2;
	mov.u32 	%r88, %ntid.x;
	mad.lo.s32 	%r89, %r37, %r88, %r2;
	mul.wide.s32 	%rd65, %r89, 3;
	add.s64 	%rd66, %rd64, %rd65;
	st.global.u8 	[%rd66], %rs250;
	st.global.u8 	[%rd66+1], %rs249;
	st.global.u8 	[%rd66+2], %rs248;
	ret;

}
	// .globl	_Z18inplaceFlip_kernelP6uchar3ii
.visible .entry _Z18inplaceFlip_kernelP6uchar3ii(
	.param .u64 .ptr .align 1 _Z18inplaceFlip_kernelP6uchar3ii_param_0,
	.param .u32 _Z18inplaceFlip_kernelP6uchar3ii_param_1,
	.param .u32 _Z18inplaceFlip_kernelP6uchar3ii_param_2
)
{


	ret;

}
	// .globl	_Z15creative_kernelP6uchar3S0_ii
.visible .entry _Z15creative_kernelP6uchar3S0_ii(
	.param .u64 .ptr .align 1 _Z15creative_kernelP6uchar3S0_ii_param_0,
	.param .u64 .ptr .align 1 _Z15creative_kernelP6uchar3S0_ii_param_1,
	.param .u32 _Z15creative_kernelP6uchar3S0_ii_param_2,
	.param .u32 _Z15creative_kernelP6uchar3S0_ii_param_3
)
{


	ret;

}


// ===== COMPILED SASS (sm_100) =====

	.target	sm_100

	.elftype	@"ET_EXEC"


//--------------------- .note.nv.tkinfo           --------------------------
	.section	.note.nv.tkinfo,"",@"SHT_NOTE"
	.sectionflags	@"SHF_NOTE_NV_TKINFO"
	.tkinfo
        /*0018*/ 	.word	0x00000002
        /*0030*/ 	.string	""
        /*0030*/ 	.string	"ptxas"
        /*0030*/ 	.string	"Cuda compilation tools, release 13.0, V13.0.88"
        /*0030*/ 	.string	"Build cuda_13.0.r13.0/compiler.36424714_0"
        /*0030*/ 	.string	"-arch sm_100 -m 64 "



//--------------------- .note.nv.cuinfo           --------------------------
	.section	.note.nv.cuinfo,"",@"SHT_NOTE"
	.sectionflags	@"SHF_NOTE_NV_CUINFO"
        /*0018*/ 	.short	0x0002
        /*001a*/ 	.short	0x0064
        /*001c*/ 	.short	0x0082
	.zero		2


//--------------------- .nv.info                  --------------------------
	.section	.nv.info,"",@"SHT_CUDA_INFO"
	.align	4


	//----- nvinfo : EIATTR_REGCOUNT
	.align		4
        /*0000*/ 	.byte	0x04, 0x2f
        /*0002*/ 	.short	(.L_1 - .L_0)
	.align		4
.L_0:
        /*0004*/ 	.word	index@(_Z18swapChannel_kernelP6uchar3S0_ii)
        /*0008*/ 	.word	0x0000000e


	//----- nvinfo : EIATTR_FRAME_SIZE
	.align		4
.L_1:
        /*000c*/ 	.byte	0x04, 0x11
        /*000e*/ 	.short	(.L_3 - .L_2)
	.align		4
.L_2:
        /*0010*/ 	.word	index@(_Z18swapChannel_kernelP6uchar3S0_ii)
        /*0014*/ 	.word	0x00000000


	//----- nvinfo : EIATTR_REGCOUNT
	.align		4
.L_3:
        /*0018*/ 	.byte	0x04, 0x2f
        /*001a*/ 	.short	(.L_5 - .L_4)
	.align		4
.L_4:
        /*001c*/ 	.word	index@(_Z16blurImage_kernelP6uchar3S0_ii)
        /*0020*/ 	.word	0x00000020


	//----- nvinfo : EIATTR_FRAME_SIZE
	.align		4
.L_5:
        /*0024*/ 	.byte	0x04, 0x11
        /*0026*/ 	.short	(.L_7 - .L_6)
	.align		4
.L_6:
        /*0028*/ 	.word	index@(_Z16blurImage_kernelP6uchar3S0_ii)
        /*002c*/ 	.word	0x00000000


	//----- nvinfo : EIATTR_REGCOUNT
	.align		4
.L_7:
        /*0030*/ 	.byte	0x04, 0x2f
        /*0032*/ 	.short	(.L_9 - .L_8)
	.align		4
.L_8:
        /*0034*/ 	.word	index@(_Z18inplaceFlip_kernelP6uchar3ii)
        /*0038*/ 	.word	0x00000004


	//----- nvinfo : EIATTR_FRAME_SIZE
	.align		4
.L_9:
        /*003c*/ 	.byte	0x04, 0x11
        /*003e*/ 	.short	(.L_11 - .L_10)
	.align		4
.L_10:
        /*0040*/ 	.word	index@(_Z18inplaceFlip_kernelP6uchar3ii)
        /*0044*/ 	.word	0x00000000


	//----- nvinfo : EIATTR_REGCOUNT
	.align		4
.L_11:
        /*0048*/ 	.byte	0x04, 0x2f
        /*004a*/ 	.short	(.L_13 - .L_12)
	.align		4
.L_12:
        /*004c*/ 	.word	index@(_Z15creative_kernelP6uchar3S0_ii)
        /*0050*/ 	.word	0x00000004


	//----- nvinfo : EIATTR_FRAME_SIZE
	.align		4
.L_13:
        /*0054*/ 	.byte	0x04, 0x11
        /*0056*/ 	.short	(.L_15 - .L_14)
	.align		4
.L_14:
        /*0058*/ 	.word	index@(_Z15creative_kernelP6uchar3S0_ii)
        /*005c*/ 	.word	0x00000000


	//----- nvinfo : EIATTR_MIN_STACK_SIZE
	.align		4
.L_15:
        /*0060*/ 	.byte	0x04, 0x12
        /*0062*/ 	.short	(.L_17 - .L_16)
	.align		4
.L_16:
        /*0064*/ 	.word	index@(_Z15creative_kernelP6uchar3S0_ii)
        /*0068*/ 	.word	0x00000000


	//----- nvinfo : EIATTR_MIN_STACK_SIZE
	.align		4
.L_17:
        /*006c*/ 	.byte	0x04, 0x12
        /*006e*/ 	.short	(.L_19 - .L_18)
	.align		4
.L_18:
        /*0070*/ 	.word	index@(_Z18inplaceFlip_kernelP6uchar3ii)
        /*0074*/ 	.word	0x00000000


	//----- nvinfo : EIATTR_MIN_STACK_SIZE
	.align		4
.L_19:
        /*0078*/ 	.byte	0x04, 0x12
        /*007a*/ 	.short	(.L_21 - .L_20)
	.align		4
.L_20:
        /*007c*/ 	.word	index@(_Z16blurImage_kernelP6uchar3S0_ii)
        /*0080*/ 	.word	0x00000000


	//----- nvinfo : EIATTR_MIN_STACK_SIZE
	.align		4
.L_21:
        /*0084*/ 	.byte	0x04, 0x12
        /*0086*/ 	.short	(.L_23 - .L_22)
	.align		4
.L_22:
        /*0088*/ 	.word	index@(_Z18swapChannel_kernelP6uchar3S0_ii)
        /*008c*/ 	.word	0x00000000
.L_23:


//--------------------- .nv.compat                --------------------------
	.section	.nv.compat,"",@"SHT_CUDA_COMPAT_INFO"
	.align	4
        /*0000*/ 	.byte	0x02, 0x09, 0x00, 0x00, 0x02, 0x02, 0x01, 0x00, 0x02, 0x05, 0x05, 0x00, 0x03, 0x07, 0x01, 0x01
        /*0010*/ 	.byte	0x02, 0x03, 0x00, 0x00, 0x02, 0x06, 0x01, 0x00, 0x04, 0x0b, 0x08, 0x00, 0x09, 0x00, 0x00, 0x00
        /*0020*/ 	.byte	0x00, 0x00, 0x00, 0x00


//--------------------- .nv.info._Z15creative_kernelP6uchar3S0_ii --------------------------
	.section	.nv.info._Z15creative_kernelP6uchar3S0_ii,"",@"SHT_CUDA_INFO"
	.sectionflags	@""
	.align	4


	//----- nvinfo : EIATTR_CUDA_API_VERSION
	.align		4
        /*0000*/ 	.byte	0x04, 0x37
        /*0002*/ 	.short	(.L_25 - .L_24)
.L_24:
        /*0004*/ 	.word	0x00000082


	//----- nvinfo : EIATTR_KPARAM_INFO
	.align		4
.L_25:
        /*0008*/ 	.byte	0x04, 0x17
        /*000a*/ 	.short	(.L_27 - .L_26)
.L_26:
        /*000c*/ 	.word	0x00000000
        /*0010*/ 	.short	0x0003
        /*0012*/ 	.short	0x0014
        /*0014*/ 	.byte	0x00, 0xf0, 0x11, 0x00


	//----- nvinfo : EIATTR_KPARAM_INFO
	.align		4
.L_27:
        /*0018*/ 	.byte	0x04, 0x17
        /*001a*/ 	.short	(.L_29 - .L_28)
.L_28:
        /*001c*/ 	.word	0x00000000
        /*0020*/ 	.short	0x0002
        /*0022*/ 	.short	0x0010
        /*0024*/ 	.byte	0x00, 0xf0, 0x11, 0x00


	//----- nvinfo : EIATTR_KPARAM_INFO
	.align		4
.L_29:
        /*0028*/ 	.byte	0x04, 0x17
        /*002a*/ 	.short	(.L_31 - .L_30)
.L_30:
        /*002c*/ 	.word	0x00000000
        /*0030*/ 	.short	0x0001
        /*0032*/ 	.short	0x0008
        /*0034*/ 	.byte	0x00, 0xf5, 0x21, 0x00


	//----- nvinfo : EIATTR_KPARAM_INFO
	.align		4
.L_31:
        /*0038*/ 	.byte	0x04, 0x17
        /*003a*/ 	.short	(.L_33 - .L_32)
.L_32:
        /*003c*/ 	.word	0x00000000
        /*0040*/ 	.short	0x0000
        /*0042*/ 	.short	0x0000
        /*0044*/ 	.byte	0x00, 0xf5, 0x21, 0x00


	//----- nvinfo : EIATTR_SPARSE_MMA_MASK
	.align		4
.L_33:
        /*0048*/ 	.byte	0x03, 0x50
        /*004a*/ 	.short	0x0000


	//----- nvinfo : EIATTR_MAXREG_COUNT
	.align		4
        /*004c*/ 	.byte	0x03, 0x1b
        /*004e*/ 	.short	0x00ff


	//----- nvinfo : EIATTR_MERCURY_ISA_VERSION
	.align		4
        /*0050*/ 	.byte	0x03, 0x5f
        /*0052*/ 	.short	0x0101


	//----- nvinfo : EIATTR_VRC_CTA_INIT_COUNT
	.align		4
        /*0054*/ 	.byte	0x02, 0x4a
	.zero		1
	.zero		1


	//----- nvinfo : EIATTR_EXIT_INSTR_OFFSETS
	.align		4
        /*0058*/ 	.byte	0x04, 0x1c
        /*005a*/ 	.short	(.L_35 - .L_34)


	//   ....[0]....
.L_34:
        /*005c*/ 	.word	0x00000010


	//----- nvinfo : EIATTR_CBANK_PARAM_SIZE
	.align		4
.L_35:
        /*0060*/ 	.byte	0x03, 0x19
        /*0062*/ 	.short	0x0018


	//----- nvinfo : EIATTR_PARAM_CBANK
	.align		4
        /*0064*/ 	.byte	0x04, 0x0a
        /*0066*/ 	.short	(.L_37 - .L_36)
	.align		4
.L_36:
        /*0068*/ 	.word	index@(.nv.constant0._Z15creative_kernelP6uchar3S0_ii)
        /*006c*/ 	.short	0x0380
        /*006e*/ 	.short	0x0018


	//----- nvinfo : EIATTR_SW_WAR
	.align		4
.L_37:
        /*0070*/ 	.byte	0x04, 0x36
        /*0072*/ 	.short	(.L_39 - .L_38)
.L_38:
        /*0074*/ 	.word	0x00000008
.L_39:


//--------------------- .nv.info._Z18inplaceFlip_kernelP6uchar3ii --------------------------
	.section	.nv.info._Z18inplaceFlip_kernelP6uchar3ii,"",@"SHT_CUDA_INFO"
	.sectionflags	@""
	.align	4


	//----- nvinfo : EIATTR_CUDA_API_VERSION
	.align		4
        /*0000*/ 	.byte	0x04, 0x37
        /*0002*/ 	.short	(.L_41 - .L_40)
.L_40:
        /*0004*/ 	.word	0x00000082


	//----- nvinfo : EIATTR_KPARAM_INFO
	.align		4
.L_41:
        /*0008*/ 	.byte	0x04, 0x17
        /*000a*/ 	.short	(.L_43 - .L_42)
.L_42:
        /*000c*/ 	.word	0x00000000
        /*0010*/ 	.short	0x0002
        /*0012*/ 	.short	0x000c
        /*0014*/ 	.byte	0x00, 0xf0, 0x11, 0x00


	//----- nvinfo : EIATTR_KPARAM_INFO
	.align		4
.L_43:
        /*0018*/ 	.byte	0x04, 0x17
        /*001a*/ 	.short	(.L_45 - .L_44)
.L_44:
        /*001c*/ 	.word	0x00000000
        /*0020*/ 	.short	0x0001
        /*0022*/ 	.short	0x0008
        /*0024*/ 	.byte	0x00, 0xf0, 0x11, 0x00


	//----- nvinfo : EIATTR_KPARAM_INFO
	.align		4
.L_45:
        /*0028*/ 	.byte	0x04, 0x17
        /*002a*/ 	.short	(.L_47 - .L_46)
.L_46:
        /*002c*/ 	.word	0x00000000
        /*0030*/ 	.short	0x0000
        /*0032*/ 	.short	0x0000
        /*0034*/ 	.byte	0x00, 0xf5, 0x21, 0x00


	//----- nvinfo : EIATTR_SPARSE_MMA_MASK
	.align		4
.L_47:
        /*0038*/ 	.byte	0x03, 0x50
        /*003a*/ 	.short	0x0000


	//----- nvinfo : EIATTR_MAXREG_COUNT
	.align		4
        /*003c*/ 	.byte	0x03, 0x1b
        /*003e*/ 	.short	0x00ff


	//----- nvinfo : EIATTR_MERCURY_ISA_VERSION
	.align		4
        /*0040*/ 	.byte	0x03, 0x5f
        /*0042*/ 	.short	0x0101


	//----- nvinfo : EIATTR_VRC_CTA_INIT_COUNT
	.align		4
        /*0044*/ 	.byte	0x02, 0x4a
	.zero		1
	.zero		1


	//----- nvinfo : EIATTR_EXIT_INSTR_OFFSETS
	.align		4
        /*0048*/ 	.byte	0x04, 0x1c
        /*004a*/ 	.short	(.L_49 - .L_48)


	//   ....[0]....
.L_48:
        /*004c*/ 	.word	0x00000010


	//----- nvinfo : EIATTR_CBANK_PARAM_SIZE
	.align		4
.L_49:
        /*0050*/ 	.byte	0x03, 0x19
        /*0052*/ 	.short	0x0010


	//----- nvinfo : EIATTR_PARAM_CBANK
	.align		4
        /*0054*/ 	.byte	0x04, 0x0a
        /*0056*/ 	.short	(.L_51 - .L_50)
	.align		4
.L_50:
        /*0058*/ 	.word	index@(.nv.constant0._Z18inplaceFlip_kernelP6uchar3ii)
        /*005c*/ 	.short	0x0380
        /*005e*/ 	.short	0x0010


	//----- nvinfo : EIATTR_SW_WAR
	.align		4
.L_51:
        /*0060*/ 	.byte	0x04, 0x36
        /*0062*/ 	.short	(.L_53 - .L_52)
.L_52:
        /*0064*/ 	.word	0x00000008
.L_53:


//--------------------- .nv.info._Z16blurImage_kernelP6uchar3S0_ii --------------------------
	.section	.nv.info._Z16blurImage_kernelP6uchar3S0_ii,"",@"SHT_CUDA_INFO"
	.sectionflags	@""
	.align	4


	//----- nvinfo : EIATTR_CUDA_API_VERSION
	.align		4
        /*0000*/ 	.byte	0x04, 0x37
        /*0002*/ 	.short	(.L_55 - .L_54)
.L_54:
        /*0004*/ 	.word	0x00000082


	//----- nvinfo : EIATTR_KPARAM_INFO
	.align		4
.L_55:
        /*0008*/ 	.byte	0x04, 0x17
        /*000a*/ 	.short	(.L_57 - .L_56)
.L_56:
        /*000c*/ 	.word	0x00000000
        /*0010*/ 	.short	0x0003
        /*0012*/ 	.short	0x0014
        /*0014*/ 	.byte	0x00, 0xf0, 0x11, 0x00


	//----- nvinfo : EIATTR_KPARAM_INFO
	.align		4
.L_57:
        /*0018*/ 	.byte	0x04, 0x17
        /*001a*/ 	.short	(.L_59 - .L_58)
.L_58:
        /*001c*/ 	.word	0x00000000
        /*0020*/ 	.short	0x0002
        /*0022*/ 	.short	0x0010
        /*0024*/ 	.byte	0x00, 0xf0, 0x11, 0x00


	//----- nvinfo : EIATTR_KPARAM_INFO
	.align		4
.L_59:
        /*0028*/ 	.byte	0x04, 0x17
        /*002a*/ 	.short	(.L_61 - .L_60)
.L_60:
        /*002c*/ 	.word	0x00000000
        /*0030*/ 	.short	0x0001
        /*0032*/ 	.short	0x0008
        /*0034*/ 	.byte	0x00, 0xf5, 0x21, 0x00


	//----- nvinfo : EIATTR_KPARAM_INFO
	.align		4
.L_61:
        /*0038*/ 	.byte	0x04, 0x17
        /*003a*/ 	.short	(.L_63 - .L_62)
.L_62:
        /*003c*/ 	.word	0x00000000
        /*0040*/ 	.short	0x0000
        /*0042*/ 	.short	0x0000
        /*0044*/ 	.byte	0x00, 0xf5, 0x21, 0x00


	//----- nvinfo : EIATTR_SPARSE_MMA_MASK
	.align		4
.L_63:
        /*0048*/ 	.byte	0x03, 0x50
        /*004a*/ 	.short	0x0000


	//----- nvinfo : EIATTR_MAXREG_COUNT
	.align		4
        /*004c*/ 	.byte	0x03, 0x1b
        /*004e*/ 	.short	0x00ff


	//----- nvinfo : EIATTR_MERCURY_ISA_VERSION
	.align		4
        /*0050*/ 	.byte	0x03, 0x5f
        /*0052*/ 	.short	0x0101


	//----- nvinfo : EIATTR_VRC_CTA_INIT_COUNT
	.align		4
        /*0054*/ 	.byte	0x02, 0x4a
	.zero		1
	.zero		1


	//----- nvinfo : EIATTR_EXIT_INSTR_OFFSETS
	.align		4
        /*0058*/ 	.byte	0x04, 0x1c
        /*005a*/ 	.short	(.L_65 - .L_64)


	//   ....[0]....
.L_64:
        /*005c*/ 	.word	0x000016a0


	//----- nvinfo : EIATTR_CRS_STACK_SIZE
	.align		4
.L_65:
        /*0060*/ 	.byte	0x04, 0x1e
        /*0062*/ 	.short	(.L_67 - .L_66)
.L_66:
        /*0064*/ 	.word	0x00000000


	//----- nvinfo : EIATTR_CBANK_PARAM_SIZE
	.align		4
.L_67:
        /*0068*/ 	.byte	0x03, 0x19
        /*006a*/ 	.short	0x0018


	//----- nvinfo : EIATTR_PARAM_CBANK
	.align		4
        /*006c*/ 	.byte	0x04, 0x0a
        /*006e*/ 	.short	(.L_69 - .L_68)
	.align		4
.L_68:
        /*0070*/ 	.word	index@(.nv.constant0._Z16blurImage_kernelP6uchar3S0_ii)
        /*0074*/ 	.short	0x0380
        /*0076*/ 	.short	0x0018


	//----- nvinfo : EIATTR_SW_WAR
	.align		4
.L_69:
        /*0078*/ 	.byte	0x04, 0x36
        /*007a*/ 	.short	(.L_71 - .L_70)
.L_70:
        /*007c*/ 	.word	0x00000008
.L_71:


//--------------------- .nv.info._Z18swapChannel_kernelP6uchar3S0_ii --------------------------
	.section	.nv.info._Z18swapChannel_kernelP6uchar3S0_ii,"",@"SHT_CUDA_INFO"
	.sectionflags	@""
	.align	4


	//----- nvinfo : EIATTR_CUDA_API_VERSION
	.align		4
        /*0000*/ 	.byte	0x04, 0x37
        /*0002*/ 	.short	(.L_73 - .L_72)
.L_72:
        /*0004*/ 	.word	0x00000082


	//----- nvinfo : EIATTR_KPARAM_INFO
	.align		4
.L_73:
        /*0008*/ 	.byte	0x04, 0x17
        /*000a*/ 	.short	(.L_75 - .L_74)
.L_74:
        /*000c*/ 	.word	0x00000000
        /*0010*/ 	.short	0x0003
        /*0012*/ 	.short	0x0014
        /*0014*/ 	.byte	0x00, 0xf0, 0x11, 0x00


	//----- nvinfo : EIATTR_KPARAM_INFO
	.align		4
.L_75:
        /*0018*/ 	.byte	0x04, 0x17
        /*001a*/ 	.short	(.L_77 - .L_76)
.L_76:
        /*001c*/ 	.word	0x00000000
        /*0020*/ 	.short	0x0002
        /*0022*/ 	.short	0x0010
        /*0024*/ 	.byte	0x00, 0xf0, 0x11, 0x00


	//----- nvinfo : EIATTR_KPARAM_INFO
	.align		4
.L_77:
        /*0028*/ 	.byte	0x04, 0x17
        /*002a*/ 	.short	(.L_79 - .L_78)
.L_78:
        /*002c*/ 	.word	0x00000000
        /*0030*/ 	.short	0x0001
        /*0032*/ 	.short	0x0008
        /*0034*/ 	.byte	0x00, 0xf5, 0x21, 0x00


	//----- nvinfo : EIATTR_KPARAM_INFO
	.align		4
.L_79:
        /*0038*/ 	.byte	0x04, 0x17
        /*003a*/ 	.short	(.L_81 - .L_80)
.L_80:
        /*003c*/ 	.word	0x00000000
        /*0040*/ 	.short	0x0000
        /*0042*/ 	.short	0x0000
        /*0044*/ 	.byte	0x00, 0xf5, 0x21, 0x00


	//----- nvinfo : EIATTR_SPARSE_MMA_MASK
	.align		4
.L_81:
        /*0048*/ 	.byte	0x03, 0x50
        /*004a*/ 	.short	0x0000


	//----- nvinfo : EIATTR_MAXREG_COUNT
	.align		4
        /*004c*/ 	.byte	0x03, 0x1b
        /*004e*/ 	.short	0x00ff


	//----- nvinfo : EIATTR_MERCURY_ISA_VERSION
	.align		4
        /*0050*/ 	.byte	0x03, 0x5f
        /*0052*/ 	.short	0x0101


	//----- nvinfo : EIATTR_VRC_CTA_INIT_COUNT
	.align		4
        /*0054*/ 	.byte	0x02, 0x4a
	.zero		1
	.zero		1


	//----- nvinfo : EIATTR_EXIT_INSTR_OFFSETS
	.align		4
        /*0058*/ 	.byte	0x04, 0x1c
        /*005a*/ 	.short	(.L_83 - .L_82)


	//   ....[0]....
.L_82:
        /*005c*/ 	.word	0x00000100


	//----- nvinfo : EIATTR_CBANK_PARAM_SIZE
	.align		4
.L_83:
        /*0060*/ 	.byte	0x03, 0x19
        /*0062*/ 	.short	0x0018


	//----- nvinfo : EIATTR_PARAM_CBANK
	.align		4
        /*0064*/ 	.byte	0x04, 0x0a
        /*0066*/ 	.short	(.L_85 - .L_84)
	.align		4
.L_84:
        /*0068*/ 	.word	index@(.nv.constant0._Z18swapChannel_kernelP6uchar3S0_ii)
        /*006c*/ 	.short	0x0380
        /*006e*/ 	.short	0x0018


	//----- nvinfo : EIATTR_SW_WAR
	.align		4
.L_85:
        /*0070*/ 	.byte	0x04, 0x36
        /*0072*/ 	.short	(.L_87 - .L_86)
.L_86:
        /*0074*/ 	.word	0x00000008
.L_87:


//--------------------- .nv.callgraph             --------------------------
	.section	.nv.callgraph,"",@"SHT_CUDA_CALLGRAPH"
	.align	4
	.sectionentsize	8
	.align		4
        /*0000*/ 	.word	0x00000000
	.align		4
        /*0004*/ 	.word	0xffffffff
	.align		4
        /*0008*/ 	.word	0x00000000
	.align		4
        /*000c*/ 	.word	0xfffffffe
	.align		4
        /*0010*/ 	.word	0x00000000
	.align		4
        /*0014*/ 	.word	0xfffffffd
	.align		4
        /*0018*/ 	.word	0x00000000
	.align		4
        /*001c*/ 	.word	0xfffffffc


//--------------------- .text._Z15creative_kernelP6uchar3S0_ii --------------------------
	.section	.text._Z15creative_kernelP6uchar3S0_ii,"ax",@progbits
	.align	128
        .global         _Z15creative_kernelP6uchar3S0_ii
        .type           _Z15creative_kernelP6uchar3S0_ii,@function
        .size           _Z15creative_kernelP6uchar3S0_ii,(.L_x_20 - _Z15creative_kernelP6uchar3S0_ii)
        .other          _Z15creative_kernelP6uchar3S0_ii,@"STO_CUDA_ENTRY STV_DEFAULT"
_Z15creative_kernelP6uchar3S0_ii:
.text._Z15creative_kernelP6uchar3S0_ii:
[----:B------:R-:W-:Y:S01]  /*0000*/  LDC R1, c[0x0][0x37c] ;  /* 0x0000df00ff017b82 */ /* 0x000fe20000000800 */
[----:B------:R-:W-:Y:S05]  /*0010*/  EXIT ;  /* 0x000000000000794d */ /* 0x000fea0003800000 */
.L_x_0:
[----:B------:R-:W-:-:S00]  /*0020*/  BRA `(.L_x_0) ;  /* 0xfffffffc00fc7947 */ /* 0x000fc0000383ffff */
[----:B------:R-:W-:-:S00]  /*0030*/  NOP ;  /* 0x0000000000007918 */ /* 0x000fc00000000000 */
        /* <DEDUP_REMOVED lines=12> */
.L_x_20:


//--------------------- .text._Z18inplaceFlip_kernelP6uchar3ii --------------------------
	.section	.text._Z18inplaceFlip_kernelP6uchar3ii,"ax",@progbits
	.align	128
        .global         _Z18inplaceFlip_kernelP6uchar3ii
        .type           _Z18inplaceFlip_kernelP6uchar3ii,@function
        .size           _Z18inplaceFlip_kernelP6uchar3ii,(.L_x_21 - _Z18inplaceFlip_kernelP6uchar3ii)
        .other          _Z18inplaceFlip_kernelP6uchar3ii,@"STO_CUDA_ENTRY STV_DEFAULT"
_Z18inplaceFlip_kernelP6uchar3ii:
.text._Z18inplaceFlip_kernelP6uchar3ii:
[----:B------:R-:W-:Y:S01]  /*0000*/  LDC R1, c[0x0][0x37c] ;  /* 0x0000df00ff017b82 */ /* 0x000fe20000000800 */
[----:B------:R-:W-:Y:S05]  /*0010*/  EXIT ;  /* 0x000000000000794d */ /* 0x000fea0003800000 */
.L_x_1:
        /* <DEDUP_REMOVED lines=14> */
.L_x_21:


//--------------------- .text._Z16blurImage_kernelP6uchar3S0_ii --------------------------
	.section	.text._Z16blurImage_kernelP6uchar3S0_ii,"ax",@progbits
	.align	128
        .global         _Z16blurImage_kernelP6uchar3S0_ii
        .type           _Z16blurImage_kernelP6uchar3S0_ii,@function
        .size           _Z16blurImage_kernelP6uchar3S0_ii,(.L_x_22 - _Z16blurImage_kernelP6uchar3S0_ii)
        .other          _Z16blurImage_kernelP6uchar3S0_ii,@"STO_CUDA_ENTRY STV_DEFAULT"
_Z16blurImage_kernelP6uchar3S0_ii:
.text._Z16blurImage_kernelP6uchar3S0_ii:
[----:B------:R-:W-:Y:S01]  /*0000*/  LDC R1, c[0x0][0x37c] ;  /* 0x0000df00ff017b82 */ /* 0x000fe20000000800 */
[----:B------:R-:W0:Y:S01]  /*0010*/  S2R R0, SR_CTAID.X ;  /* 0x0000000000007919 */ /* 0x000e220000002500 */
[----:B------:R-:W1:Y:S01]  /*0020*/  LDCU.64 UR6, c[0x0][0x358] ;  /* 0x00006b00ff0677ac */ /* 0x000e620008000a00 */
[----:B------:R-:W-:Y:S01]  /*0030*/  BSSY.RECONVERGENT B2, `(.L_x_2) ;  /* 0x000015f000027945 */ /* 0x000fe20003800200 */
[----:B------:R-:W2:Y:S01]  /*0040*/  S2R R3, SR_TID.X ;  /* 0x0000000000037919 */ /* 0x000ea20000002100 */
[----:B0-----:R-:W-:-:S05]  /*0050*/  VIADD R2, R0, 0xfffffffc ;  /* 0xfffffffc00027836 */ /* 0x001fca0000000000 */
[----:B--2---:R-:W-:-:S04]  /*0060*/  VIADDMNMX.U32 R2, R3, 0xfffffffc, R2, !PT ;  /* 0xfffffffc03027846 */ /* 0x004fc80007800002 */
[----:B------:R-:W-:-:S13]  /*0070*/  ISETP.GT.U32.AND P0, PT, R2, 0x1f7, PT ;  /* 0x000001f70200780c */ /* 0x000fda0003f04070 */
[----:B-1----:R-:W-:Y:S05]  /*0080*/  @P0 BRA `(.L_x_3) ;  /* 0x0000000400fc0947 */ /* 0x002fea0003800000 */
[----:B------:R-:W-:Y:S01]  /*0090*/  IMAD R15, R0, 0xd7, R3 ;  /* 0x000000d7000f7824 */ /* 0x000fe200078e0203 */
[----:B------:R-:W-:Y:S01]  /*00a0*/  PRMT R16, RZ, 0x7610, R16 ;  /* 0x00007610ff107816 */ /* 0x000fe20000000010 */
[----:B------:R-:W-:Y:S01]  /*00b0*/  UMOV UR4, 0xfffffca0 ;  /* 0xfffffca000047882 */ /* 0x000fe20000000000 */
[----:B------:R-:W-:Y:S01]  /*00c0*/  PRMT R21, RZ, 0x7610, R21 ;  /* 0x00007610ff157816 */ /* 0x000fe20000000015 */
[----:B------:R-:W-:Y:S01]  /*00d0*/  VIADD R15, R15, 0xfffffca0 ;  /* 0xfffffca00f0f7836 */ /* 0x000fe20000000000 */
[----:B------:R-:W-:-:S07]  /*00e0*/  PRMT R25, RZ, 0x7610, R25 ;  /* 0x00007610ff197816 */ /* 0x000fce0000000019 */
.L_x_4:
[----:B------:R-:W0:Y:S01]  /*00f0*/  LDC.64 R4, c[0x0][0x380] ;  /* 0x0000e000ff047b82 */ /* 0x000e220000000a00 */
[C---:B------:R-:W-:Y:S02]  /*0100*/  VIADD R9, R15.reuse, 0x1 ;  /* 0x000000010f097836 */ /* 0x040fe40000000000 */
[C---:B------:R-:W-:Y:S02]  /*0110*/  VIADD R13, R15.reuse, 0x2 ;  /* 0x000000020f0d7836 */ /* 0x040fe40000000000 */
[C---:B------:R-:W-:Y:S02]  /*0120*/  VIADD R7, R15.reuse, 0x3 ;  /* 0x000000030f077836 */ /* 0x040fe40000000000 */
[C---:B------:R-:W-:Y:S02]  /*0130*/  VIADD R29, R15.reuse, 0x4 ;  /* 0x000000040f1d7836 */ /* 0x040fe40000000000 */
[C---:B------:R-:W-:Y:S02]  /*0140*/  VIADD R28, R15.reuse, 0x5 ;  /* 0x000000050f1c7836 */ /* 0x040fe40000000000 */
[----:B0-----:R-:W-:-:S04]  /*0150*/  IMAD.WIDE.U32 R10, R15, 0x3, R4 ;  /* 0x000000030f0a7825 */ /* 0x001fc800078e0004 */
[--C-:B------:R-:W-:Y:S01]  /*0160*/  IMAD.WIDE.U32 R8, R9, 0x3, R4.reuse ;  /* 0x0000000309087825 */ /* 0x100fe200078e0004 */
[----:B------:R-:W2:Y:S03]  /*0170*/  LDG.E.U8 R23, desc[UR6][R10.64] ;  /* 0x000000060a177981 */ /* 0x000ea6000c1e1100 */
[--C-:B------:R-:W-:Y:S01]  /*0180*/  IMAD.WIDE.U32 R12, R13, 0x3, R4.reuse ;  /* 0x000000030d0c7825 */ /* 0x100fe200078e0004 */
[----:B------:R-:W2:Y:S03]  /*0190*/  LDG.E.U8 R24, desc[UR6][R8.64] ;  /* 0x0000000608187981 */ /* 0x000ea6000c1e1100 */
[--C-:B------:R-:W-:Y:S01]  /*01a0*/  IMAD.WIDE.U32 R6, R7, 0x3, R4.reuse ;  /* 0x0000000307067825 */ /* 0x100fe200078e0004 */
[----:B------:R-:W3:Y:S04]  /*01b0*/  LDG.E.U8 R22, desc[UR6][R10.64+0x2] ;  /* 0x000002060a167981 */ /* 0x000ee8000c1e1100 */
[----:B------:R-:W3:Y:S04]  /*01c0*/  LDG.E.U8 R18, desc[UR6][R8.64+0x2] ;  /* 0x0000020608127981 */ /* 0x000ee8000c1e1100 */
[----:B------:R-:W4:Y:S04]  /*01d0*/  LDG.E.U8 R27, desc[UR6][R10.64+0x1] ;  /* 0x000001060a1b7981 */ /* 0x000f28000c1e1100 */
[----:B------:R0:W4:Y:S04]  /*01e0*/  LDG.E.U8 R26, desc[UR6][R8.64+0x1] ;  /* 0x00000106081a7981 */ /* 0x000128000c1e1100 */
[----:B------:R-:W5:Y:S04]  /*01f0*/  LDG.E.U8 R19, desc[UR6][R12.64] ;  /* 0x000000060c137981 */ /* 0x000f68000c1e1100 */
[----:B------:R-:W5:Y:S04]  /*0200*/  LDG.E.U8 R14, desc[UR6][R6.64] ;  /* 0x00000006060e7981 */ /* 0x000f68000c1e1100 */
[----:B------:R-:W5:Y:S04]  /*0210*/  LDG.E.U8 R2, desc[UR6][R12.64+0x1] ;  /* 0x000001060c027981 */ /* 0x000f68000c1e1100 */
[----:B------:R-:W5:Y:S01]  /*0220*/  LDG.E.U8 R17, desc[UR6][R6.64+0x1] ;  /* 0x0000010606117981 */ /* 0x000f62000c1e1100 */
[----:B0-----:R-:W-:-:S03]  /*0230*/  IMAD.WIDE.U32 R8, R29, 0x3, R4 ;  /* 0x000000031d087825 */ /* 0x001fc600078e0004 */
[----:B------:R-:W5:Y:S01]  /*0240*/  LDG.E.U8 R20, desc[UR6][R12.64+0x2] ;  /* 0x000002060c147981 */ /* 0x000f62000c1e1100 */
[----:B------:R-:W-:-:S03]  /*0250*/  IMAD.WIDE.U32 R10, R28, 0x3, R4 ;  /* 0x000000031c0a7825 */ /* 0x000fc600078e0004 */
[----:B------:R-:W5:Y:S04]  /*0260*/  LDG.E.U8 R29, desc[UR6][R8.64] ;  /* 0x00000006081d7981 */ /* 0x000f68000c1e1100 */
[----:B------:R-:W5:Y:S04]  /*0270*/  LDG.E.U8 R28, desc[UR6][R10.64] ;  /* 0x000000060a1c7981 */ /* 0x000f68000c1e1100 */
[----:B------:R0:W5:Y:S04]  /*0280*/  LDG.E.U8 R13, desc[UR6][R6.64+0x2] ;  /* 0x00000206060d7981 */ /* 0x000168000c1e1100 */
[----:B------:R-:W5:Y:S01]  /*0290*/  LDG.E.U8 R12, desc[UR6][R10.64+0x2] ;  /* 0x000002060a0c7981 */ /* 0x000f62000c1e1100 */
[----:B--2---:R-:W-:-:S03]  /*02a0*/  IADD3 R23, PT, PT, R24, R23, R16 ;  /* 0x0000001718177210 */ /* 0x004fc60007ffe010 */
[----:B------:R-:W2:Y:S01]  /*02b0*/  LDG.E.U8 R16, desc[UR6][R8.64+0x1] ;  /* 0x0000010608107981 */ /* 0x000ea2000c1e1100 */
[----:B---3--:R-:W-:Y:S01]  /*02c0*/  IADD3 R22, PT, PT, R18, R22, R25 ;  /* 0x0000001612167210 */ /* 0x008fe20007ffe019 */
[C---:B------:R-:W-:Y:S02]  /*02d0*/  VIADD R18, R15.reuse, 0x7 ;  /* 0x000000070f127836 */ /* 0x040fe40000000000 */
[----:B------:R-:W2:Y:S01]  /*02e0*/  LDG.E.U8 R25, desc[UR6][R10.64+0x1] ;  /* 0x000001060a197981 */ /* 0x000ea2000c1e1100 */
[----:B----4-:R-:W-:Y:S01]  /*02f0*/  IADD3 R26, PT, PT, R26, R27, R21 ;  /* 0x0000001b1a1a7210 */ /* 0x010fe20007ffe015 */
[----:B------:R-:W-:Y:S02]  /*0300*/  VIADD R27, R15, 0x6 ;  /* 0x000000060f1b7836 */ /* 0x000fe40000000000 */
[----:B------:R1:W3:Y:S02]  /*0310*/  LDG.E.U8 R21, desc[UR6][R8.64+0x2] ;  /* 0x0000020608157981 */ /* 0x0002e4000c1e1100 */
[----:B0-----:R-:W-:Y:S01]  /*0320*/  IMAD.WIDE.U32 R6, R27, 0x3, R4 ;  /* 0x000000031b067825 */ /* 0x001fe200078e0004 */
[----:B-----5:R-:W-:-:S03]  /*0330*/  IADD3 R24, PT, PT, R14, R19, R23 ;  /* 0x000000130e187210 */ /* 0x020fc60007ffe017 */
[----:B------:R-:W-:Y:S01]  /*0340*/  IMAD.WIDE.U32 R18, R18, 0x3, R4 ;  /* 0x0000000312127825 */ /* 0x000fe200078e0004 */
[----:B------:R-:W4:Y:S03]  /*0350*/  LDG.E.U8 R27, desc[UR6][R6.64+0x2] ;  /* 0x00000206061b7981 */ /* 0x000f26000c1e1100 */
[----:B-1----:R-:W-:Y:S01]  /*0360*/  VIADD R9, R15, 0xd7 ;  /* 0x000000d70f097836 */ /* 0x002fe20000000000 */
[----:B------:R-:W5:Y:S01]  /*0370*/  LDG.E.U8 R23, desc[UR6][R6.64] ;  /* 0x0000000606177981 */ /* 0x000f62000c1e1100 */
[----:B------:R-:W-:Y:S01]  /*0380*/  IADD3 R26, PT, PT, R17, R2, R26 ;  /* 0x00000002111a7210 */ /* 0x000fe20007ffe01a */
[----:B------:R-:W-:Y:S02]  /*0390*/  VIADD R11, R15, 0xd8 ;  /* 0x000000d80f0b7836 */ /* 0x000fe40000000000 */
[----:B------:R-:W5:Y:S04]  /*03a0*/  LDG.E.U8 R2, desc[UR6][R18.64] ;  /* 0x0000000612027981 */ /* 0x000f68000c1e1100 */
[----:B------:R-:W4:Y:S01]  /*03b0*/  LDG.E.U8 R17, desc[UR6][R18.64+0x1] ;  /* 0x0000010612117981 */ /* 0x000f22000c1e1100 */
[----:B------:R-:W-:-:S03]  /*03c0*/  IMAD.WIDE.U32 R8, R9, 0x3, R4 ;  /* 0x0000000309087825 */ /* 0x000fc600078e0004 */
[----:B------:R0:W4:Y:S01]  /*03d0*/  LDG.E.U8 R14, desc[UR6][R6.64+0x1] ;  /* 0x00000106060e7981 */ /* 0x000122000c1e1100 */
[----:B------:R-:W-:-:S03]  /*03e0*/  IMAD.WIDE.U32 R10, R11, 0x3, R4 ;  /* 0x000000030b0a7825 */ /* 0x000fc600078e0004 */
[----:B------:R-:W4:Y:S01]  /*03f0*/  LDG.E.U8 R18, desc[UR6][R18.64+0x2] ;  /* 0x0000020612127981 */ /* 0x000f22000c1e1100 */
[----:B------:R-:W-:Y:S02]  /*0400*/  IADD3 R13, PT, PT, R13, R20, R22 ;  /* 0x000000140d0d7210 */ /* 0x000fe40007ffe016 */
[----:B------:R-:W-:Y:S01]  /*0410*/  IADD3 R28, PT, PT, R28, R29, R24 ;  /* 0x0000001d1c1c7210 */ /* 0x000fe20007ffe018 */
[----:B------:R-:W4:Y:S04]  /*0420*/  LDG.E.U8 R20, desc[UR6][R8.64] ;  /* 0x0000000608147981 */ /* 0x000f28000c1e1100 */
[----:B------:R-:W4:Y:S04]  /*0430*/  LDG.E.U8 R29, desc[UR6][R10.64] ;  /* 0x000000060a1d7981 */ /* 0x000f28000c1e1100 */
[----:B------:R-:W4:Y:S04]  /*0440*/  LDG.E.U8 R24, desc[UR6][R8.64+0x1] ;  /* 0x0000010608187981 */ /* 0x000f28000c1e1100 */
[----:B------:R-:W4:Y:S04]  /*0450*/  LDG.E.U8 R22, desc[UR6][R10.64+0x1] ;  /* 0x000001060a167981 */ /* 0x000f28000c1e1100 */
[----:B------:R1:W4:Y:S04]  /*0460*/  LDG.E.U8 R19, desc[UR6][R10.64+0x2] ;  /* 0x000002060a137981 */ /* 0x000328000c1e1100 */
[----:B------:R-:W4:Y:S01]  /*0470*/  LDG.E.U8 R8, desc[UR6][R8.64+0x2] ;  /* 0x0000020608087981 */ /* 0x000f22000c1e1100 */
[----:B0-----:R-:W-:-:S04]  /*0480*/  VIADD R7, R15, 0xd9 ;  /* 0x000000d90f077836 */ /* 0x001fc80000000000 */
[----:B------:R-:W-:-:S04]  /*0490*/  IMAD.WIDE.U32 R6, R7, 0x3, R4 ;  /* 0x0000000307067825 */ /* 0x000fc800078e0004 */
[----:B-1----:R-:W-:-:S04]  /*04a0*/  VIADD R11, R15, 0xda ;  /* 0x000000da0f0b7836 */ /* 0x002fc80000000000 */
[----:B------:R-:W-:-:S05]  /*04b0*/  IMAD.WIDE.U32 R10, R11, 0x3, R4 ;  /* 0x000000030b0a7825 */ /* 0x000fca00078e0004 */
[----:B------:R-:W4:Y:S01]  /*04c0*/  LDG.E.U8 R9, desc[UR6][R10.64] ;  /* 0x000000060a097981 */ /* 0x000f22000c1e1100 */
[----:B--2---:R-:W-:-:S03]  /*04d0*/  IADD3 R26, PT, PT, R25, R16, R26 ;  /* 0x00000010191a7210 */ /* 0x004fc60007ffe01a */
[----:B------:R-:W2:Y:S04]  /*04e0*/  LDG.E.U8 R16, desc[UR6][R6.64] ;  /* 0x0000000606107981 */ /* 0x000ea8000c1e1100 */
[----:B------:R-:W2:Y:S01]  /*04f0*/  LDG.E.U8 R25, desc[UR6][R6.64+0x2] ;  /* 0x0000020606197981 */ /* 0x000ea2000c1e1100 */
[----:B---3--:R-:W-:-:S03]  /*0500*/  IADD3 R12, PT, PT, R12, R21, R13 ;  /* 0x000000150c0c7210 */ /* 0x008fc60007ffe00d */
[----:B------:R0:W3:Y:S01]  /*0510*/  LDG.E.U8 R21, desc[UR6][R6.64+0x1] ;  /* 0x0000010606157981 */ /* 0x0000e2000c1e1100 */
[C---:B------:R-:W-:Y:S01]  /*0520*/  VIADD R13, R15.reuse, 0xdb ;  /* 0x000000db0f0d7836 */ /* 0x040fe20000000000 */
[----:B-----5:R-:W-:Y:S01]  /*0530*/  IADD3 R23, PT, PT, R2, R23, R28 ;  /* 0x0000001702177210 */ /* 0x020fe20007ffe01c */
[----:B------:R-:W-:Y:S01]  /*0540*/  VIADD R28, R15, 0xdd ;  /* 0x000000dd0f1c7836 */ /* 0x000fe20000000000 */
[----:B------:R-:W3:Y:S01]  /*0550*/  LDG.E.U8 R2, desc[UR6][R10.64+0x1] ;  /* 0x000001060a027981 */ /* 0x000ee2000c1e1100 */
[----:B----4-:R-:W-:-:S03]  /*0560*/  IADD3 R17, PT, PT, R17, R14, R26 ;  /* 0x0000000e11117210 */ /* 0x010fc60007ffe01a */
[----:B------:R1:W4:Y:S01]  /*0570*/  LDG.E.U8 R14, desc[UR6][R10.64+0x2] ;  /* 0x000002060a0e7981 */ /* 0x000322000c1e1100 */
[----:B------:R-:W-:Y:S01]  /*0580*/  IADD3 R18, PT, PT, R18, R27, R12 ;  /* 0x0000001b12127210 */ /* 0x000fe20007ffe00c */
[----:B------:R-:W-:-:S04]  /*0590*/  VIADD R27, R15, 0xdc ;  /* 0x000000dc0f1b7836 */ /* 0x000fc80000000000 */
[----:B0-----:R-:W-:Y:S01]  /*05a0*/  IMAD.WIDE.U32 R6, R27, 0x3, R4 ;  /* 0x000000031b067825 */ /* 0x001fe200078e0004 */
[----:B------:R-:W-:-:S03]  /*05b0*/  IADD3 R20, PT, PT, R29, R20, R23 ;  /* 0x000000141d147210 */ /* 0x000fc60007ffe017 */
[----:B------:R-:W-:Y:S01]  /*05c0*/  IMAD.WIDE.U32 R12, R13, 0x3, R4 ;  /* 0x000000030d0c7825 */ /* 0x000fe200078e0004 */
[----:B------:R-:W5:Y:S01]  /*05d0*/  LDG.E.U8 R29, desc[UR6][R6.64] ;  /* 0x00000006061d7981 */ /* 0x000f62000c1e1100 */
[----:B------:R-:W-:Y:S02]  /*05e0*/  IADD3 R17, PT, PT, R22, R24, R17 ;  /* 0x0000001816117210 */ /* 0x000fe40007ffe011 */
[----:B-1----:R-:W-:Y:S01]  /*05f0*/  IMAD.WIDE.U32 R10, R28, 0x3, R4 ;  /* 0x000000031c0a7825 */ /* 0x002fe200078e0004 */
[----:B------:R-:W5:Y:S04]  /*0600*/  LDG.E.U8 R22, desc[UR6][R6.64+0x1] ;  /* 0x0000010606167981 */ /* 0x000f68000c1e1100 */
[----:B------:R0:W5:Y:S04]  /*0610*/  LDG.E.U8 R24, desc[UR6][R6.64+0x2] ;  /* 0x0000020606187981 */ /* 0x000168000c1e1100 */
[----:B------:R-:W5:Y:S01]  /*0620*/  LDG.E.U8 R26, desc[UR6][R12.64] ;  /* 0x000000060c1a7981 */ /* 0x000f62000c1e1100 */
[----:B------:R-:W-:-:S03]  /*0630*/  IADD3 R19, PT, PT, R19, R8, R18 ;  /* 0x0000000813137210 */ /* 0x000fc60007ffe012 */
[----:B------:R-:W5:Y:S01]  /*0640*/  LDG.E.U8 R23, desc[UR6][R12.64+0x1] ;  /* 0x000001060c177981 */ /* 0x000f62000c1e1100 */
[----:B0-----:R-:W-:-:S03]  /*0650*/  VIADD R7, R15, 0xde ;  /* 0x000000de0f077836 */ /* 0x001fc60000000000 */
[----:B------:R-:W5:Y:S01]  /*0660*/  LDG.E.U8 R27, desc[UR6][R12.64+0x2] ;  /* 0x000002060c1b7981 */ /* 0x000f62000c1e1100 */
[----:B------:R-:W-:-:S03]  /*0670*/  IMAD.WIDE.U32 R4, R7, 0x3, R4 ;  /* 0x0000000307047825 */ /* 0x000fc600078e0004 */
[----:B------:R-:W5:Y:S04]  /*0680*/  LDG.E.U8 R18, desc[UR6][R10.64] ;  /* 0x000000060a127981 */ /* 0x000f68000c1e1100 */
[----:B------:R-:W5:Y:S04]  /*0690*/  LDG.E.U8 R8, desc[UR6][R10.64+0x1] ;  /* 0x000001060a087981 */ /* 0x000f68000c1e1100 */
[----:B------:R-:W5:Y:S04]  /*06a0*/  LDG.E.U8 R12, desc[UR6][R10.64+0x2] ;  /* 0x000002060a0c7981 */ /* 0x000f68000c1e1100 */
[----:B------:R-:W5:Y:S04]  /*06b0*/  LDG.E.U8 R28, desc[UR6][R4.64] ;  /* 0x00000006041c7981 */ /* 0x000f68000c1e1100 */
[----:B------:R-:W5:Y:S04]  /*06c0*/  LDG.E.U8 R13, desc[UR6][R4.64+0x1] ;  /* 0x00000106040d7981 */ /* 0x000f68000c1e1100 */
[----:B------:R-:W5:Y:S01]  /*06d0*/  LDG.E.U8 R7, desc[UR6][R4.64+0x2] ;  /* 0x0000020604077981 */ /* 0x000f62000c1e1100 */
[----:B------:R-:W-:-:S04]  /*06e0*/  UIADD3 UR4, UPT, UPT, UR4, 0x1ae, URZ ;  /* 0x000001ae04047890 */ /* 0x000fc8000fffe0ff */
[----:B------:R-:W-:Y:S01]  /*06f0*/  UISETP.NE.AND UP0, UPT, UR4, 0x358, UPT ;  /* 0x000003580400788c */ /* 0x000fe2000bf05270 */
[----:B------:R-:W-:Y:S02]  /*0700*/  IADD3 R15, PT, PT, R15, 0x1ae, RZ ;  /* 0x000001ae0f0f7810 */ /* 0x000fe40007ffe0ff */
[----:B--2---:R-:W-:Y:S02]  /*0710*/  IADD3 R9, PT, PT, R9, R16, R20 ;  /* 0x0000001009097210 */ /* 0x004fe40007ffe014 */
[----:B---3--:R-:W-:Y:S02]  /*0720*/  IADD3 R2, PT, PT, R2, R21, R17 ;  /* 0x0000001502027210 */ /* 0x008fe40007ffe011 */
[----:B----4-:R-:W-:Y:S02]  /*0730*/  IADD3 R14, PT, PT, R14, R25, R19 ;  /* 0x000000190e0e7210 */ /* 0x010fe40007ffe013 */
[----:B-----5:R-:W-:Y:S02]  /*0740*/  IADD3 R9, PT, PT, R29, R26, R9 ;  /* 0x0000001a1d097210 */ /* 0x020fe40007ffe009 */
[----:B------:R-:W-:-:S02]  /*0750*/  IADD3 R2, PT, PT, R22, R23, R2 ;  /* 0x0000001716027210 */ /* 0x000fc40007ffe002 */
[----:B------:R-:W-:Y:S02]  /*0760*/  IADD3 R14, PT, PT, R24, R27, R14 ;  /* 0x0000001b180e7210 */ /* 0x000fe40007ffe00e */
[----:B------:R-:W-:Y:S02]  /*0770*/  IADD3 R9, PT, PT, R28, R18, R9 ;  /* 0x000000121c097210 */ /* 0x000fe40007ffe009 */
[----:B------:R-:W-:Y:S02]  /*0780*/  IADD3 R2, PT, PT, R13, R8, R2 ;  /* 0x000000080d027210 */ /* 0x000fe40007ffe002 */
[----:B------:R-:W-:Y:S02]  /*0790*/  IADD3 R7, PT, PT, R7, R12, R14 ;  /* 0x0000000c07077210 */ /* 0x000fe40007ffe00e */
[----:B------:R-:W-:Y:S02]  /*07a0*/  PRMT R16, R9, 0x7610, R16 ;  /* 0x0000761009107816 */ /* 0x000fe40000000010 */
[----:B------:R-:W-:-:S02]  /*07b0*/  PRMT R21, R2, 0x7610, R21 ;  /* 0x0000761002157816 */ /* 0x000fc40000000015 */
[----:B------:R-:W-:Y:S01]  /*07c0*/  PRMT R25, R7, 0x7610, R25 ;  /* 0x0000761007197816 */ /* 0x000fe20000000019 */
[----:B------:R-:W-:Y:S06]  /*07d0*/  BRA.U UP0, `(.L_x_4) ;  /* 0xfffffff900447547 */ /* 0x000fec000b83ffff */
[----:B------:R-:W-:Y:S02]  /*07e0*/  LOP3.LUT R16, R16, 0xff, RZ, 0xc0, !PT ;  /* 0x000000ff10107812 */ /* 0x000fe400078ec0ff */
[----:B------:R-:W-:Y:S02]  /*07f0*/  LOP3.LUT R21, R21, 0xff, RZ, 0xc0, !PT ;  /* 0x000000ff15157812 */ /* 0x000fe400078ec0ff */
[----:B------:R-:W-:Y:S01]  /*0800*/  LOP3.LUT R25, R25, 0xff, RZ, 0xc0, !PT ;  /* 0x000000ff19197812 */ /* 0x000fe200078ec0ff */
[----:B------:R-:W-:Y:S02]  /*0810*/  IMAD R16, R16, 0x39, RZ ;  /* 0x0000003910107824 */ /* 0x000fe400078e02ff */
[----:B------:R-:W-:Y:S02]  /*0820*/  IMAD R21, R21, 0x39, RZ ;  /* 0x0000003915157824 */ /* 0x000fe400078e02ff */
[----:B------:R-:W-:Y:S01]  /*0830*/  IMAD R25, R25, 0x39, RZ ;  /* 0x0000003919197824 */ /* 0x000fe200078e02ff */
[----:B------:R-:W-:-:S02]  /*0840*/  SHF.R.U32.HI R16, RZ, 0x9, R16 ;  /* 0x00000009ff107819 */ /* 0x000fc40000011610 */
[----:B------:R-:W-:Y:S02]  /*0850*/  SHF.R.U32.HI R21, RZ, 0x9, R21 ;  /* 0x00000009ff157819 */ /* 0x000fe40000011615 */
[----:B------:R-:W-:Y:S01]  /*0860*/  SHF.R.U32.HI R25, RZ, 0x9, R25 ;  /* 0x00000009ff197819 */ /* 0x000fe20000011619 */
[----:B------:R-:W-:Y:S06]  /*0870*/  BRA `(.L_x_5) ;  /* 0x0000000c00687947 */ /* 0x000fec0003800000 */
.L_x_3:
[--C-:B------:R-:W-:Y:S01]  /*0880*/  IMAD.MOV R5, RZ, RZ, -R0.reuse ;  /* 0x000000ffff057224 */ /* 0x100fe200078e0a00 */
[----:B------:R-:W-:Y:S01]  /*0890*/  BSSY.RECONVERGENT B1, `(.L_x_6) ;  /* 0x00000a0000017945 */ /* 0x000fe20003800200 */
[----:B------:R-:W-:Y:S02]  /*08a0*/  IMAD.MOV R7, RZ, RZ, -R3 ;  /* 0x000000ffff077224 */ /* 0x000fe400078e0a03 */
[----:B------:R-:W-:Y:S01]  /*08b0*/  IMAD.MOV.U32 R23, RZ, RZ, RZ ;  /* 0x000000ffff177224 */ /* 0x000fe200078e00ff */
[----:B------:R-:W-:Y:S01]  /*08c0*/  VIADDMNMX R2, R5, 0x1ff, R0, PT ;  /* 0x000001ff05027846 */ /* 0x000fe20003800100 */
[----:B------:R-:W-:-:S03]  /*08d0*/  IMAD.MOV.U32 R5, RZ, RZ, RZ ;  /* 0x000000ffff057224 */ /* 0x000fc600078e00ff */
[----:B------:R-:W-:Y:S01]  /*08e0*/  VIADDMNMX R2, R7, 0x1ff, R2, PT ;  /* 0x000001ff07027846 */ /* 0x000fe20003800102 */
[----:B------:R-:W-:-:S03]  /*08f0*/  IMAD.MOV.U32 R7, RZ, RZ, RZ ;  /* 0x000000ffff077224 */ /* 0x000fc600078e00ff */
[----:B------:R-:W-:-:S04]  /*0900*/  VIMNMX R2, PT, PT, R2, R3, PT ;  /* 0x0000000302027248 */ /* 0x000fc80003fe0100 */
[----:B------:R-:W-:-:S13]  /*0910*/  ISETP.GE.AND P0, PT, R2, 0x1, PT ;  /* 0x000000010200780c */ /* 0x000fda0003f06270 */
[----:B------:R-:W-:Y:S05]  /*0920*/  @!P0 BRA `(.L_x_7) ;  /* 0x0000000800588947 */ /* 0x000fea0003800000 */
[C---:B------:R-:W-:Y:S01]  /*0930*/  IMAD.SHL.U32 R7, R2.reuse, 0x2, RZ ;  /* 0x0000000202077824 */ /* 0x040fe200078e00ff */
[----:B------:R-:W-:Y:S01]  /*0940*/  BSSY.RECONVERGENT B0, `(.L_x_8) ;  /* 0x0000091000007945 */ /* 0x000fe20003800200 */
[----:B------:R-:W-:Y:S02]  /*0950*/  IADD3 R5, PT, PT, -R2, 0x3, RZ ;  /* 0x0000000302057810 */ /* 0x000fe40007ffe1ff */
[----:B------:R-:W-:Y:S02]  /*0960*/  PRMT R20, RZ, 0x7610, R20 ;  /* 0x00007610ff147816 */ /* 0x000fe40000000014 */
[C---:B------:R-:W-:Y:S02]  /*0970*/  LOP3.LUT R4, R7.reuse, 0x6, RZ, 0xc0, !PT ;  /* 0x0000000607047812 */ /* 0x040fe400078ec0ff */
[----:B------:R-:W-:Y:S02]  /*0980*/  LOP3.LUT R10, R7, 0x7ffffff8, RZ, 0xc0, !PT ;  /* 0x7ffffff8070a7812 */ /* 0x000fe400078ec0ff */
[----:B------:R-:W-:Y:S01]  /*0990*/  PRMT R23, RZ, 0x7610, R23 ;  /* 0x00007610ff177816 */ /* 0x000fe20000000017 */
[----:B------:R-:W-:Y:S01]  /*09a0*/  VIADD R6, R4, 0xffffffff ;  /* 0xffffffff04067836 */ /* 0x000fe20000000000 */
[----:B------:R-:W-:Y:S01]  /*09b0*/  PRMT R24, RZ, 0x7610, R24 ;  /* 0x00007610ff187816 */ /* 0x000fe20000000018 */
[----:B------:R-:W-:-:S02]  /*09c0*/  IMAD.MOV R4, RZ, RZ, -R2 ;  /* 0x000000ffff047224 */ /* 0x000fc400078e0a02 */
[----:B------:R-:W-:Y:S01]  /*09d0*/  IMAD.MOV R10, RZ, RZ, -R10 ;  /* 0x000000ffff0a7224 */ /* 0x000fe200078e0a0a */
[----:B------:R-:W-:Y:S01]  /*09e0*/  ISETP.GE.U32.AND P1, PT, R6, 0x3, PT ;  /* 0x000000030600780c */ /* 0x000fe20003f26070 */
[----:B------:R-:W-:Y:S02]  /*09f0*/  IMAD.IADD R6, R3, 0x1, -R2 ;  /* 0x0000000103067824 */ /* 0x000fe400078e0a02 */
[----:B------:R-:W-:-:S10]  /*0a00*/  IMAD.MOV.U32 R9, RZ, RZ, R4 ;  /* 0x000000ffff097224 */ /* 0x000fd400078e0004 */
.L_x_17:
[----:B------:R-:W-:Y:S01]  /*0a10*/  ISETP.GE.U32.AND P0, PT, R2, 0x4, PT ;  /* 0x000000040200780c */ /* 0x000fe20003f06070 */
[----:B------:R-:W-:Y:S01]  /*0a20*/  IMAD.IADD R7, R0, 0x1, R9 ;  /* 0x0000000100077824 */ /* 0x000fe200078e0209 */
[----:B------:R-:W-:Y:S01]  /*0a30*/  BSSY.RECONVERGENT B3, `(.L_x_9) ;  /* 0x0000047000037945 */ /* 0x000fe20003800200 */
[----:B------:R-:W-:Y:S01]  /*0a40*/  VIADD R9, R9, 0x1 ;  /* 0x0000000109097836 */ /* 0x000fe20000000000 */
[----:B------:R-:W-:Y:S01]  /*0a50*/  MOV R8, R4 ;  /* 0x0000000400087202 */ /* 0x000fe20000000f00 */
[----:B------:R-:W-:-:S03]  /*0a60*/  IMAD R11, R7, 0xd7, R3 ;  /* 0x000000d7070b7824 */ /* 0x000fc600078e0203 */
[----:B------:R-:W-:-:S05]  /*0a70*/  ISETP.NE.AND P2, PT, R9, R2, PT ;  /* 0x000000020900720c */ /* 0x000fca0003f45270 */
[----:B------:R-:W-:Y:S08]  /*0a80*/  @!P0 BRA `(.L_x_10) ;  /* 0x0000000400048947 */ /* 0x000ff00003800000 */
[----:B------:R-:W-:Y:S01]  /*0a90*/  BSSY.RECONVERGENT B4, `(.L_x_11) ;  /* 0x000003f000047945 */ /* 0x000fe20003800200 */
[----:B------:R-:W-:Y:S02]  /*0aa0*/  IMAD R8, R7, 0xd7, R6 ;  /* 0x000000d707087824 */ /* 0x000fe400078e0206 */
[----:B------:R-:W-:Y:S02]  /*0ab0*/  IMAD.MOV.U32 R22, RZ, RZ, R10 ;  /* 0x000000ffff167224 */ /* 0x000fe400078e000a */
[----:B------:R-:W-:-:S07]  /*0ac0*/  IMAD.MOV.U32 R7, RZ, RZ, R5 ;  /* 0x000000ffff077224 */ /* 0x000fce00078e0005 */
.L_x_12:
[----:B------:R-:W0:Y:S01]  /*0ad0*/  LDC.64 R18, c[0x0][0x380] ;  /* 0x0000e000ff127b82 */ /* 0x000e220000000a00 */
[C---:B------:R-:W-:Y:S02]  /*0ae0*/  VIADD R13, R8.reuse, 0x1 ;  /* 0x00000001080d7836 */ /* 0x040fe40000000000 */
[----:B0-----:R-:W-:-:S04]  /*0af0*/  IMAD.WIDE.U32 R16, R8, 0x3, R18 ;  /* 0x0000000308107825 */ /* 0x001fc800078e0012 */
[----:B------:R-:W-:Y:S01]  /*0b00*/  IMAD.WIDE.U32 R12, R13, 0x3, R18 ;  /* 0x000000030d0c7825 */ /* 0x000fe200078e0012 */
[----:B------:R-:W2:Y:S04]  /*0b10*/  LDG.E.U8 R29, desc[UR6][R16.64] ;  /* 0x00000006101d7981 */ /* 0x000ea8000c1e1100 */
[----:B------:R-:W2:Y:S04]  /*0b20*/  LDG.E.U8 R14, desc[UR6][R12.64] ;  /* 0x000000060c0e7981 */ /* 0x000ea8000c1e1100 */
[----:B------:R-:W3:Y:S04]  /*0b30*/  LDG.E.U8 R25, desc[UR6][R16.64+0x1] ;  /* 0x0000010610197981 */ /* 0x000ee8000c1e1100 */
[----:B------:R-:W3:Y:S04]  /*0b40*/  LDG.E.U8 R26, desc[UR6][R12.64+0x1] ;  /* 0x000001060c1a7981 */ /* 0x000ee8000c1e1100 */
[----:B------:R-:W4:Y:S04]  /*0b50*/  LDG.E.U8 R27, desc[UR6][R16.64+0x2] ;  /* 0x00000206101b7981 */ /* 0x000f28000c1e1100 */
[----:B------:R-:W4:Y:S01]  /*0b60*/  LDG.E.U8 R28, desc[UR6][R12.64+0x2] ;  /* 0x000002060c1c7981 */ /* 0x000f22000c1e1100 */
[----:B------:R-:W-:-:S02]  /*0b70*/  VIADD R15, R8, 0x2 ;  /* 0x00000002080f7836 */ /* 0x000fc40000000000 */
[----:B------:R-:W-:Y:S01]  /*0b80*/  VIADD R21, R8, 0x3 ;  /* 0x0000000308157836 */ /* 0x000fe20000000000 */
[----:B--2---:R-:W-:Y:S01]  /*0b90*/  IADD3 R29, PT, PT, R14, R29, R20 ;  /* 0x0000001d0e1d7210 */ /* 0x004fe20007ffe014 */
[----:B------:R-:W-:-:S04]  /*0ba0*/  IMAD.WIDE.U32 R14, R15, 0x3, R18 ;  /* 0x000000030f0e7825 */ /* 0x000fc800078e0012 */
[----:B------:R-:W-:Y:S01]  /*0bb0*/  IMAD.WIDE.U32 R20, R21, 0x3, R18 ;  /* 0x0000000315147825 */ /* 0x000fe200078e0012 */
[----:B---3--:R-:W-:Y:S02]  /*0bc0*/  IADD3 R23, PT, PT, R26, R25, R23 ;  /* 0x000000191a177210 */ /* 0x008fe40007ffe017 */
[----:B------:R-:W2:Y:S04]  /*0bd0*/  LDG.E.U8 R25, desc[UR6][R14.64] ;  /* 0x000000060e197981 */ /* 0x000ea8000c1e1100 */
[----:B------:R-:W2:Y:S01]  /*0be0*/  LDG.E.U8 R16, desc[UR6][R20.64] ;  /* 0x0000000614107981 */ /* 0x000ea2000c1e1100 */
[----:B----4-:R-:W-:-:S03]  /*0bf0*/  IADD3 R24, PT, PT, R28, R27, R24 ;  /* 0x0000001b1c187210 */ /* 0x010fc60007ffe018 */
[----:B------:R-:W3:Y:S04]  /*0c00*/  LDG.E.U8 R27, desc[UR6][R14.64+0x1] ;  /* 0x000001060e1b7981 */ /* 0x000ee8000c1e1100 */
[----:B------:R-:W3:Y:S01]  /*0c10*/  LDG.E.U8 R26, desc[UR6][R20.64+0x1] ;  /* 0x00000106141a7981 */ /* 0x000ee2000c1e1100 */
[C---:B------:R-:W-:Y:S02]  /*0c20*/  VIADD R17, R8.reuse, 0x4 ;  /* 0x0000000408117836 */ /* 0x040fe40000000000 */
[----:B------:R-:W-:Y:S01]  /*0c30*/  VIADD R13, R8, 0x5 ;  /* 0x00000005080d7836 */ /* 0x000fe20000000000 */
[----:B------:R-:W4:Y:S03]  /*0c40*/  LDG.E.U8 R28, desc[UR6][R20.64+0x2] ;  /* 0x00000206141c7981 */ /* 0x000f26000c1e1100 */
[----:B------:R-:W-:Y:S01]  /*0c50*/  IMAD.WIDE.U32 R12, R13, 0x3, R18 ;  /* 0x000000030d0c7825 */ /* 0x000fe200078e0012 */
[----:B--2---:R-:W-:-:S03]  /*0c60*/  IADD3 R25, PT, PT, R16, R25, R29 ;  /* 0x0000001910197210 */ /* 0x004fc60007ffe01d */
[----:B------:R-:W-:Y:S01]  /*0c70*/  IMAD.WIDE.U32 R16, R17, 0x3, R18 ;  /* 0x0000000311107825 */ /* 0x000fe200078e0012 */
[----:B------:R-:W4:Y:S04]  /*0c80*/  LDG.E.U8 R29, desc[UR6][R14.64+0x2] ;  /* 0x000002060e1d7981 */ /* 0x000f28000c1e1100 */
[----:B------:R-:W2:Y:S01]  /*0c90*/  LDG.E.U8 R20, desc[UR6][R16.64+0x1] ;  /* 0x0000010610147981 */ /* 0x000ea2000c1e1100 */
[----:B---3--:R-:W-:-:S03]  /*0ca0*/  IADD3 R23, PT, PT, R26, R27, R23 ;  /* 0x0000001b1a177210 */ /* 0x008fc60007ffe017 */
[----:B------:R-:W3:Y:S04]  /*0cb0*/  LDG.E.U8 R26, desc[UR6][R16.64] ;  /* 0x00000006101a7981 */ /* 0x000ee8000c1e1100 */
[----:B------:R-:W3:Y:S04]  /*0cc0*/  LDG.E.U8 R27, desc[UR6][R12.64] ;  /* 0x000000060c1b7981 */ /* 0x000ee8000c1e1100 */
[----:B------:R-:W5:Y:S01]  /*0cd0*/  LDG.E.U8 R21, desc[UR6][R16.64+0x2] ;  /* 0x0000020610157981 */ /* 0x000f62000c1e1100 */
[----:B----4-:R-:W-:Y:S01]  /*0ce0*/  IADD3 R24, PT, PT, R28, R29, R24 ;  /* 0x0000001d1c187210 */ /* 0x010fe20007ffe018 */
[----:B------:R-:W-:-:S02]  /*0cf0*/  VIADD R29, R8, 0x6 ;  /* 0x00000006081d7836 */ /* 0x000fc40000000000 */
[----:B------:R-:W-:Y:S02]  /*0d00*/  VIADD R28, R8, 0x7 ;  /* 0x00000007081c7836 */ /* 0x000fe40000000000 */
[----:B------:R-:W-:-:S04]  /*0d10*/  IMAD.WIDE.U32 R14, R29, 0x3, R18 ;  /* 0x000000031d0e7825 */ /* 0x000fc800078e0012 */
[----:B------:R-:W-:Y:S01]  /*0d20*/  IMAD.WIDE.U32 R18, R28, 0x3, R18 ;  /* 0x000000031c127825 */ /* 0x000fe200078e0012 */
[----:B------:R-:W4:Y:S01]  /*0d30*/  LDG.E.U8 R29, desc[UR6][R14.64+0x2] ;  /* 0x000002060e1d7981 */ /* 0x000f22000c1e1100 */
[----:B---3--:R-:W-:-:S03]  /*0d40*/  IADD3 R25, PT, PT, R27, R26, R25 ;  /* 0x0000001a1b197210 */ /* 0x008fc60007ffe019 */
[----:B------:R-:W2:Y:S04]  /*0d50*/  LDG.E.U8 R27, desc[UR6][R12.64+0x1] ;  /* 0x000001060c1b7981 */ /* 0x000ea8000c1e1100 */
[----:B------:R-:W3:Y:S04]  /*0d60*/  LDG.E.U8 R28, desc[UR6][R14.64] ;  /* 0x000000060e1c7981 */ /* 0x000ee8000c1e1100 */
[----:B------:R-:W4:Y:S04]  /*0d70*/  LDG.E.U8 R26, desc[UR6][R14.64+0x1] ;  /* 0x000001060e1a7981 */ /* 0x000f28000c1e1100 */
[----:B------:R-:W5:Y:S04]  /*0d80*/  LDG.E.U8 R12, desc[UR6][R12.64+0x2] ;  /* 0x000002060c0c7981 */ /* 0x000f68000c1e1100 */
[----:B------:R-:W3:Y:S04]  /*0d90*/  LDG.E.U8 R16, desc[UR6][R18.64] ;  /* 0x0000000612107981 */ /* 0x000ee8000c1e1100 */
[----:B------:R-:W4:Y:S04]  /*0da0*/  LDG.E.U8 R13, desc[UR6][R18.64+0x1] ;  /* 0x00000106120d7981 */ /* 0x000f28000c1e1100 */
[----:B------:R-:W4:Y:S01]  /*0db0*/  LDG.E.U8 R18, desc[UR6][R18.64+0x2] ;  /* 0x0000020612127981 */ /* 0x000f22000c1e1100 */
[----:B------:R-:W-:-:S05]  /*0dc0*/  VIADD R22, R22, 0x8 ;  /* 0x0000000816167836 */ /* 0x000fca0000000000 */
[----:B------:R-:W-:Y:S01]  /*0dd0*/  ISETP.NE.AND P0, PT, R22, RZ, PT ;  /* 0x000000ff1600720c */ /* 0x000fe20003f05270 */
[----:B------:R-:W-:Y:S02]  /*0de0*/  VIADD R7, R7, 0x8 ;  /* 0x0000000807077836 */ /* 0x000fe40000000000 */
[----:B------:R-:W-:Y:S01]  /*0df0*/  VIADD R8, R8, 0x8 ;  /* 0x0000000808087836 */ /* 0x000fe20000000000 */
[----:B--2---:R-:W-:Y:S02]  /*0e00*/  IADD3 R20, PT, PT, R27, R20, R23 ;  /* 0x000000141b147210 */ /* 0x004fe40007ffe017 */
[----:B-----5:R-:W-:Y:S02]  /*0e10*/  IADD3 R24, PT, PT, R12, R21, R24 ;  /* 0x000000150c187210 */ /* 0x020fe40007ffe018 */
[----:B---3--:R-:W-:Y:S02]  /*0e20*/  IADD3 R16, PT, PT, R16, R28, R25 ;  /* 0x0000001c10107210 */ /* 0x008fe40007ffe019 */
[----:B----4-:R-:W-:-:S02]  /*0e30*/  IADD3 R13, PT, PT, R13, R26, R20 ;  /* 0x0000001a0d0d7210 */ /* 0x010fc40007ffe014 */
[----:B------:R-:W-:Y:S02]  /*0e40*/  PRMT R20, R16, 0x7610, R20 ;  /* 0x0000761010147816 */ /* 0x000fe40000000014 */
[----:B------:R-:W-:Y:S02]  /*0e50*/  PRMT R23, R13, 0x7610, R23 ;  /* 0x000076100d177816 */ /* 0x000fe40000000017 */
[----:B------:R-:W-:Y:S01]  /*0e60*/  IADD3 R24, PT, PT, R18, R29, R24 ;  /* 0x0000001d12187210 */ /* 0x000fe20007ffe018 */
[----:B------:R-:W-:Y:S06]  /*0e70*/  @P0 BRA `(.L_x_12) ;  /* 0xfffffffc00140947 */ /* 0x000fec000383ffff */
[----:B------:R-:W-:Y:S05]  /*0e80*/  BSYNC.RECONVERGENT B4 ;  /* 0x0000000000047941 */ /* 0x000fea0003800200 */
.L_x_11:
[----:B------:R-:W-:-:S07]  /*0e90*/  VIADD R8, R7, 0xfffffffd ;  /* 0xfffffffd07087836 */ /* 0x000fce0000000000 */
.L_x_10:
[----:B------:R-:W-:Y:S05]  /*0ea0*/  BSYNC.RECONVERGENT B3 ;  /* 0x0000000000037941 */ /* 0x000fea0003800200 */
.L_x_9:
[----:B------:R-:W-:Y:S01]  /*0eb0*/  LOP3.LUT P0, RZ, R2, 0x3, RZ, 0xc0, !PT ;  /* 0x0000000302ff7812 */ /* 0x000fe2000780c0ff */
[----:B------:R-:W-:-:S12]  /*0ec0*/  BSSY.RECONVERGENT B3, `(.L_x_13) ;  /* 0x0000037000037945 */ /* 0x000fd80003800200 */
[----:B------:R-:W-:Y:S05]  /*0ed0*/  @!P0 BRA `(.L_x_14) ;  /* 0x0000000000d48947 */ /* 0x000fea0003800000 */
[----:B------:R-:W-:Y:S01]  /*0ee0*/  BSSY.RECONVERGENT B4, `(.L_x_15) ;  /* 0x0000022000047945 */ /* 0x000fe20003800200 */
[----:B------:R-:W-:-:S03]  /*0ef0*/  LOP3.LUT P0, RZ, R2, 0x1, RZ, 0xc0, !PT ;  /* 0x0000000102ff7812 */ /* 0x000fc6000780c0ff */
[----:B------:R-:W-:Y:S10]  /*0f00*/  @!P1 BRA `(.L_x_16) ;  /* 0x00000000007c9947 */ /* 0x000ff40003800000 */
[----:B------:R-:W0:Y:S01]  /*0f10*/  LDC.64 R16, c[0x0][0x380] ;  /* 0x0000e000ff107b82 */ /* 0x000e220000000a00 */
[----:B------:R-:W-:-:S05]  /*0f20*/  IADD3 R7, PT, PT, R11, R8, RZ ;  /* 0x000000080b077210 */ /* 0x000fca0007ffe0ff */
[C---:B------:R-:W-:Y:S02]  /*0f30*/  VIADD R15, R7.reuse, 0x1 ;  /* 0x00000001070f7836 */ /* 0x040fe40000000000 */
[C---:B------:R-:W-:Y:S02]  /*0f40*/  VIADD R13, R7.reuse, 0x2 ;  /* 0x00000002070d7836 */ /* 0x040fe40000000000 */
[C---:B------:R-:W-:Y:S02]  /*0f50*/  VIADD R25, R7.reuse, 0x3 ;  /* 0x0000000307197836 */ /* 0x040fe40000000000 */
[----:B0-----:R-:W-:-:S04]  /*0f60*/  IMAD.WIDE.U32 R18, R7, 0x3, R16 ;  /* 0x0000000307127825 */ /* 0x001fc800078e0010 */
[--C-:B------:R-:W-:Y:S01]  /*0f70*/  IMAD.WIDE.U32 R14, R15, 0x3, R16.reuse ;  /* 0x000000030f0e7825 */ /* 0x100fe200078e0010 */
[----:B------:R-:W2:Y:S03]  /*0f80*/  LDG.E.U8 R7, desc[UR6][R18.64] ;  /* 0x0000000612077981 */ /* 0x000ea6000c1e1100 */
[--C-:B------:R-:W-:Y:S01]  /*0f90*/  IMAD.WIDE.U32 R12, R13, 0x3, R16.reuse ;  /* 0x000000030d0c7825 */ /* 0x100fe200078e0010 */
[----:B------:R-:W3:Y:S03]  /*0fa0*/  LDG.E.U8 R22, desc[UR6][R18.64+0x1] ;  /* 0x0000010612167981 */ /* 0x000ee6000c1e1100 */
[----:B------:R-:W-:Y:S01]  /*0fb0*/  IMAD.WIDE.U32 R16, R25, 0x3, R16 ;  /* 0x0000000319107825 */ /* 0x000fe200078e0010 */
[----:B------:R-:W4:Y:S04]  /*0fc0*/  LDG.E.U8 R21, desc[UR6][R18.64+0x2] ;  /* 0x0000020612157981 */ /* 0x000f28000c1e1100 */
[----:B------:R-:W2:Y:S04]  /*0fd0*/  LDG.E.U8 R26, desc[UR6][R14.64] ;  /* 0x000000060e1a7981 */ /* 0x000ea8000c1e1100 */
[----:B------:R-:W3:Y:S04]  /*0fe0*/  LDG.E.U8 R25, desc[UR6][R14.64+0x1] ;  /* 0x000001060e197981 */ /* 0x000ee8000c1e1100 */
[----:B------:R-:W4:Y:S04]  /*0ff0*/  LDG.E.U8 R29, desc[UR6][R14.64+0x2] ;  /* 0x000002060e1d7981 */ /* 0x000f28000c1e1100 */
[----:B------:R-:W5:Y:S04]  /*1000*/  LDG.E.U8 R28, desc[UR6][R12.64] ;  /* 0x000000060c1c7981 */ /* 0x000f68000c1e1100 */
[----:B------:R-:W5:Y:S04]  /*1010*/  LDG.E.U8 R27, desc[UR6][R12.64+0x1] ;  /* 0x000001060c1b7981 */ /* 0x000f68000c1e1100 */
[----:B------:R-:W5:Y:S04]  /*1020*/  LDG.E.U8 R19, desc[UR6][R16.64] ;  /* 0x0000000610137981 */ /* 0x000f68000c1e1100 */
[----:B------:R-:W5:Y:S04]  /*1030*/  LDG.E.U8 R18, desc[UR6][R16.64+0x1] ;  /* 0x0000010610127981 */ /* 0x000f68000c1e1100 */
[----:B------:R-:W5:Y:S04]  /*1040*/  LDG.E.U8 R12, desc[UR6][R12.64+0x2] ;  /* 0x000002060c0c7981 */ /* 0x000f68000c1e1100 */
[----:B------:R-:W5:Y:S01]  /*1050*/  LDG.E.U8 R17, desc[UR6][R16.64+0x2] ;  /* 0x0000020610117981 */ /* 0x000f62000c1e1100 */
[----:B------:R-:W-:Y:S01]  /*1060*/  VIADD R8, R8, 0x4 ;  /* 0x0000000408087836 */ /* 0x000fe20000000000 */
[----:B--2---:R-:W-:-:S02]  /*1070*/  IADD3 R7, PT, PT, R26, R7, R20 ;  /* 0x000000071a077210 */ /* 0x004fc40007ffe014 */
[----:B---3--:R-:W-:Y:S02]  /*1080*/  IADD3 R22, PT, PT, R25, R22, R23 ;  /* 0x0000001619167210 */ /* 0x008fe40007ffe017 */
[----:B----4-:R-:W-:Y:S02]  /*1090*/  IADD3 R21, PT, PT, R29, R21, R24 ;  /* 0x000000151d157210 */ /* 0x010fe40007ffe018 */
[----:B-----5:R-:W-:Y:S02]  /*10a0*/  IADD3 R7, PT, PT, R19, R28, R7 ;  /* 0x0000001c13077210 */ /* 0x020fe40007ffe007 */
[----:B------:R-:W-:Y:S02]  /*10b0*/  IADD3 R18, PT, PT, R18, R27, R22 ;  /* 0x0000001b12127210 */ /* 0x000fe40007ffe016 */
[----:B------:R-:W-:Y:S02]  /*10c0*/  PRMT R20, R7, 0x7610, R20 ;  /* 0x0000761007147816 */ /* 0x000fe40000000014 */
[----:B------:R-:W-:-:S02]  /*10d0*/  PRMT R23, R18, 0x7610, R23 ;  /* 0x0000761012177816 */ /* 0x000fc40000000017 */
[----:B------:R-:W-:-:S04]  /*10e0*/  IADD3 R21, PT, PT, R17, R12, R21 ;  /* 0x0000000c11157210 */ /* 0x000fc80007ffe015 */
[----:B------:R-:W-:-:S07]  /*10f0*/  PRMT R24, R21, 0x7610, R24 ;  /* 0x0000761015187816 */ /* 0x000fce0000000018 */
.L_x_16:
[----:B------:R-:W-:Y:S05]  /*1100*/  BSYNC.RECONVERGENT B4 ;  /* 0x0000000000047941 */ /* 0x000fea0003800200 */
.L_x_15:
[----:B------:R-:W-:Y:S05]  /*1110*/  @!P0 BRA `(.L_x_14) ;  /* 0x0000000000448947 */ /* 0x000fea0003800000 */
[----:B------:R-:W0:Y:S01]  /*1120*/  LDC.64 R12, c[0x0][0x380] ;  /* 0x0000e000ff0c7b82 */ /* 0x000e220000000a00 */
[----:B------:R-:W-:-:S04]  /*1130*/  IMAD.IADD R11, R11, 0x1, R8 ;  /* 0x000000010b0b7824 */ /* 0x000fc800078e0208 */
[C---:B------:R-:W-:Y:S02]  /*1140*/  VIADD R7, R11.reuse, 0x1 ;  /* 0x000000010b077836 */ /* 0x040fe40000000000 */
[----:B0-----:R-:W-:-:S04]  /*1150*/  IMAD.WIDE.U32 R14, R11, 0x3, R12 ;  /* 0x000000030b0e7825 */ /* 0x001fc800078e000c */
[----:B------:R-:W-:Y:S01]  /*1160*/  IMAD.WIDE.U32 R12, R7, 0x3, R12 ;  /* 0x00000003070c7825 */ /* 0x000fe200078e000c */
[----:B------:R-:W2:Y:S04]  /*1170*/  LDG.E.U8 R8, desc[UR6][R14.64+0x1] ;  /* 0x000001060e087981 */ /* 0x000ea8000c1e1100 */
[----:B------:R-:W3:Y:S04]  /*1180*/  LDG.E.U8 R7, desc[UR6][R14.64] ;  /* 0x000000060e077981 */ /* 0x000ee8000c1e1100 */
[----:B------:R-:W4:Y:S04]  /*1190*/  LDG.E.U8 R11, desc[UR6][R14.64+0x2] ;  /* 0x000002060e0b7981 */ /* 0x000f28000c1e1100 */
[----:B------:R-:W3:Y:S04]  /*11a0*/  LDG.E.U8 R16, desc[UR6][R12.64] ;  /* 0x000000060c107981 */ /* 0x000ee8000c1e1100 */
[----:B------:R-:W2:Y:S04]  /*11b0*/  LDG.E.U8 R17, desc[UR6][R12.64+0x1] ;  /* 0x000001060c117981 */ /* 0x000ea8000c1e1100 */
[----:B------:R-:W4:Y:S01]  /*11c0*/  LDG.E.U8 R18, desc[UR6][R12.64+0x2] ;  /* 0x000002060c127981 */ /* 0x000f22000c1e1100 */
[----:B---3--:R-:W-:-:S02]  /*11d0*/  IADD3 R7, PT, PT, R16, R7, R20 ;  /* 0x0000000710077210 */ /* 0x008fc40007ffe014 */
[--C-:B--2---:R-:W-:Y:S02]  /*11e0*/  IADD3 R8, PT, PT, R17, R8, R23.reuse ;  /* 0x0000000811087210 */ /* 0x104fe40007ffe017 */
[----:B----4-:R-:W-:Y:S02]  /*11f0*/  IADD3 R11, PT, PT, R18, R11, R24 ;  /* 0x0000000b120b7210 */ /* 0x010fe40007ffe018 */
[----:B------:R-:W-:Y:S02]  /*1200*/  PRMT R20, R7, 0x7610, R20 ;  /* 0x0000761007147816 */ /* 0x000fe40000000014 */
[----:B------:R-:W-:Y:S02]  /*1210*/  PRMT R23, R8, 0x7610, R23 ;  /* 0x0000761008177816 */ /* 0x000fe40000000017 */
[----:B------:R-:W-:-:S07]  /*1220*/  PRMT R24, R11, 0x7610, R24 ;  /* 0x000076100b187816 */ /* 0x000fce0000000018 */
.L_x_14:
[----:B------:R-:W-:Y:S05]  /*1230*/  BSYNC.RECONVERGENT B3 ;  /* 0x0000000000037941 */ /* 0x000fea0003800200 */
.L_x_13:
[----:B------:R-:W-:Y:S05]  /*1240*/  @P2 BRA `(.L_x_17) ;  /* 0xfffffff400f02947 */ /* 0x000fea000383ffff */
[----:B------:R-:W-:Y:S05]  /*1250*/  BSYNC.RECONVERGENT B0 ;  /* 0x0000000000007941 */ /* 0x000fea0003800200 */
.L_x_8:
[----:B------:R-:W-:Y:S02]  /*1260*/  LOP3.LUT R5, R20, 0xff, RZ, 0xc0, !PT ;  /* 0x000000ff14057812 */ /* 0x000fe400078ec0ff */
[----:B------:R-:W-:Y:S02]  /*1270*/  LOP3.LUT R23, R23, 0xff, RZ, 0xc0, !PT ;  /* 0x000000ff17177812 */ /* 0x000fe400078ec0ff */
[----:B------:R-:W-:-:S07]  /*1280*/  LOP3.LUT R7, R24, 0xff, RZ, 0xc0, !PT ;  /* 0x000000ff18077812 */ /* 0x000fce00078ec0ff */
.L_x_7:
[----:B------:R-:W-:Y:S05]  /*1290*/  BSYNC.RECONVERGENT B1 ;  /* 0x0000000000017941 */ /* 0x000fea0003800200 */
.L_x_6:
[----:B------:R-:W-:Y:S02]  /*12a0*/  LEA R2, R2, 0x1, 0x1 ;  /* 0x0000000102027811 */ /* 0x000fe400078e08ff */
[----:B------:R-:W-:Y:S02]  /*12b0*/  IABS R10, R5 ;  /* 0x00000005000a7213 */ /* 0x000fe40000000000 */
[-C--:B------:R-:W-:Y:S02]  /*12c0*/  IABS R4, R2.reuse ;  /* 0x0000000200047213 */ /* 0x080fe40000000000 */
[-C--:B------:R-:W-:Y:S02]  /*12d0*/  IABS R12, R2.reuse ;  /* 0x00000002000c7213 */ /* 0x080fe40000000000 */
[----:B------:R-:W0:Y:S01]  /*12e0*/  I2F.RP R6, R4 ;  /* 0x0000000400067306 */ /* 0x000e220000209400 */
[----:B------:R-:W-:Y:S02]  /*12f0*/  IABS R14, R23 ;  /* 0x00000017000e7213 */ /* 0x000fe40000000000 */
[----:B------:R-:W-:Y:S01]  /*1300*/  IMAD.MOV R13, RZ, RZ, -R12 ;  /* 0x000000ffff0d7224 */ /* 0x000fe200078e0a0c */
[----:B------:R-:W-:-:S02]  /*1310*/  LOP3.LUT R5, R5, R2, RZ, 0x3c, !PT ;  /* 0x0000000205057212 */ /* 0x000fc400078e3cff */
[----:B------:R-:W-:Y:S01]  /*1320*/  IMAD.MOV.U32 R12, RZ, RZ, R14 ;  /* 0x000000ffff0c7224 */ /* 0x000fe200078e000e */
[-C--:B------:R-:W-:Y:S02]  /*1330*/  LOP3.LUT R23, R23, R2.reuse, RZ, 0x3c, !PT ;  /* 0x0000000217177212 */ /* 0x080fe400078e3cff */
[----:B------:R-:W-:Y:S02]  /*1340*/  ISETP.GE.AND P4, PT, R5, RZ, PT ;  /* 0x000000ff0500720c */ /* 0x000fe40003f86270 */
[-C--:B------:R-:W-:Y:S01]  /*1350*/  LOP3.LUT R5, RZ, R2.reuse, RZ, 0x33, !PT ;  /* 0x00000002ff057212 */ /* 0x080fe200078e33ff */
[----:B0-----:R-:W0:Y:S02]  /*1360*/  MUFU.RCP R6, R6 ;  /* 0x0000000600067308 */ /* 0x001e240000001000 */
[----:B0-----:R-:W-:Y:S01]  /*1370*/  VIADD R8, R6, 0xffffffe ;  /* 0x0ffffffe06087836 */ /* 0x001fe20000000000 */
[----:B------:R-:W-:Y:S02]  /*1380*/  IABS R6, R7 ;  /* 0x0000000700067213 */ /* 0x000fe40000000000 */
[----:B------:R-:W-:-:S03]  /*1390*/  LOP3.LUT R7, R7, R2, RZ, 0x3c, !PT ;  /* 0x0000000207077212 */ /* 0x000fc600078e3cff */
[----:B------:R0:W1:Y:S01]  /*13a0*/  F2I.FTZ.U32.TRUNC.NTZ R9, R8 ;  /* 0x0000000800097305 */ /* 0x000062000021f000 */
[----:B------:R-:W-:Y:S02]  /*13b0*/  IMAD.MOV.U32 R14, RZ, RZ, R6 ;  /* 0x000000ffff0e7224 */ /* 0x000fe400078e0006 */
[----:B0-----:R-:W-:Y:S02]  /*13c0*/  IMAD.MOV.U32 R8, RZ, RZ, RZ ;  /* 0x000000ffff087224 */ /* 0x001fe400078e00ff */
[----:B-1----:R-:W-:-:S04]  /*13d0*/  IMAD.MOV R11, RZ, RZ, -R9 ;  /* 0x000000ffff0b7224 */ /* 0x002fc800078e0a09 */
[----:B------:R-:W-:-:S04]  /*13e0*/  IMAD R11, R11, R4, RZ ;  /* 0x000000040b0b7224 */ /* 0x000fc800078e02ff */
[----:B------:R-:W-:-:S04]  /*13f0*/  IMAD.HI.U32 R9, R9, R11, R8 ;  /* 0x0000000b09097227 */ /* 0x000fc800078e0008 */
[----:B------:R-:W-:Y:S02]  /*1400*/  IMAD.MOV.U32 R11, RZ, RZ, R10 ;  /* 0x000000ffff0b7224 */ /* 0x000fe400078e000a */
[----:B------:R-:W-:-:S04]  /*1410*/  IMAD.HI.U32 R8, R9, R12, RZ ;  /* 0x0000000c09087227 */ /* 0x000fc800078e00ff */
[----:B------:R-:W-:-:S04]  /*1420*/  IMAD.HI.U32 R6, R9, R11, RZ ;  /* 0x0000000b09067227 */ /* 0x000fc800078e00ff */
[----:B------:R-:W-:-:S04]  /*1430*/  IMAD.HI.U32 R10, R9, R14, RZ ;  /* 0x0000000e090a7227 */ /* 0x000fc800078e00ff */
[-C--:B------:R-:W-:Y:S02]  /*1440*/  IMAD R9, R6, R13.reuse, R11 ;  /* 0x0000000d06097224 */ /* 0x080fe400078e020b */
[-C--:B------:R-:W-:Y:S02]  /*1450*/  IMAD R11, R8, R13.reuse, R12 ;  /* 0x0000000d080b7224 */ /* 0x080fe400078e020c */
[----:B------:R-:W-:Y:S01]  /*1460*/  IMAD R13, R10, R13, R14 ;  /* 0x0000000d0a0d7224 */ /* 0x000fe200078e020e */
[C---:B------:R-:W-:Y:S02]  /*1470*/  ISETP.GT.U32.AND P5, PT, R4.reuse, R9, PT ;  /* 0x000000090400720c */ /* 0x040fe40003fa4070 */
[C---:B------:R-:W-:Y:S02]  /*1480*/  ISETP.GT.U32.AND P6, PT, R4.reuse, R11, PT ;  /* 0x0000000b0400720c */ /* 0x040fe40003fc4070 */
[----:B------:R-:W-:-:S09]  /*1490*/  ISETP.GT.U32.AND P0, PT, R4, R13, PT ;  /* 0x0000000d0400720c */ /* 0x000fd20003f04070 */
[-C--:B------:R-:W-:Y:S01]  /*14a0*/  @!P5 IADD3 R9, PT, PT, R9, -R4.reuse, RZ ;  /* 0x800000040909d210 */ /* 0x080fe20007ffe0ff */
[----:B------:R-:W-:Y:S01]  /*14b0*/  @!P5 VIADD R6, R6, 0x1 ;  /* 0x000000010606d836 */ /* 0x000fe20000000000 */
[----:B------:R-:W-:Y:S01]  /*14c0*/  ISETP.GE.AND P5, PT, R23, RZ, PT ;  /* 0x000000ff1700720c */ /* 0x000fe20003fa6270 */
[--C-:B------:R-:W-:Y:S01]  /*14d0*/  @!P6 IMAD.IADD R11, R11, 0x1, -R4.reuse ;  /* 0x000000010b0be824 */ /* 0x100fe200078e0a04 */
[-C--:B------:R-:W-:Y:S01]  /*14e0*/  ISETP.GE.U32.AND P1, PT, R9, R4.reuse, PT ;  /* 0x000000040900720c */ /* 0x080fe20003f26070 */
[----:B------:R-:W-:Y:S02]  /*14f0*/  @!P0 IMAD.IADD R13, R13, 0x1, -R4 ;  /* 0x000000010d0d8824 */ /* 0x000fe400078e0a04 */
[----:B------:R-:W-:Y:S01]  /*1500*/  @!P6 VIADD R8, R8, 0x1 ;  /* 0x000000010808e836 */ /* 0x000fe20000000000 */
[-C--:B------:R-:W-:Y:S01]  /*1510*/  ISETP.GE.U32.AND P2, PT, R11, R4.reuse, PT ;  /* 0x000000040b00720c */ /* 0x080fe20003f46070 */
[----:B------:R-:W-:Y:S01]  /*1520*/  @!P0 VIADD R10, R10, 0x1 ;  /* 0x000000010a0a8836 */ /* 0x000fe20000000000 */
[----:B------:R-:W-:-:S02]  /*1530*/  ISETP.GE.U32.AND P3, PT, R13, R4, PT ;  /* 0x000000040d00720c */ /* 0x000fc40003f66070 */
[----:B------:R-:W-:Y:S02]  /*1540*/  ISETP.GE.AND P6, PT, R7, RZ, PT ;  /* 0x000000ff0700720c */ /* 0x000fe40003fc6270 */
[----:B------:R-:W-:-:S03]  /*1550*/  ISETP.NE.AND P0, PT, R2, RZ, PT ;  /* 0x000000ff0200720c */ /* 0x000fc60003f05270 */
[----:B------:R-:W-:-:S04]  /*1560*/  @P1 VIADD R6, R6, 0x1 ;  /* 0x0000000106061836 */ /* 0x000fc80000000000 */
[----:B------:R-:W-:Y:S02]  /*1570*/  @P2 VIADD R8, R8, 0x1 ;  /* 0x0000000108082836 */ /* 0x000fe40000000000 */
[----:B------:R-:W-:Y:S02]  /*1580*/  @P3 VIADD R10, R10, 0x1 ;  /* 0x000000010a0a3836 */ /* 0x000fe40000000000 */
[----:B------:R-:W-:Y:S02]  /*1590*/  @!P4 IMAD.MOV R6, RZ, RZ, -R6 ;  /* 0x000000ffff06c224 */ /* 0x000fe400078e0a06 */
[----:B------:R-:W-:Y:S02]  /*15a0*/  @!P5 IMAD.MOV R8, RZ, RZ, -R8 ;  /* 0x000000ffff08d224 */ /* 0x000fe400078e0a08 */
[----:B------:R-:W-:Y:S01]  /*15b0*/  @!P6 IMAD.MOV R10, RZ, RZ, -R10 ;  /* 0x000000ffff0ae224 */ /* 0x000fe200078e0a0a */
[C---:B------:R-:W-:Y:S02]  /*15c0*/  SEL R6, R5.reuse, R6, !P0 ;  /* 0x0000000605067207 */ /* 0x040fe40004000000 */
[----:B------:R-:W-:-:S02]  /*15d0*/  SEL R8, R5, R8, !P0 ;  /* 0x0000000805087207 */ /* 0x000fc40004000000 */
[----:B------:R-:W-:Y:S02]  /*15e0*/  SEL R5, R5, R10, !P0 ;  /* 0x0000000a05057207 */ /* 0x000fe40004000000 */
[----:B------:R-:W-:Y:S02]  /*15f0*/  PRMT R16, R6, 0x7610, R16 ;  /* 0x0000761006107816 */ /* 0x000fe40000000010 */
[----:B------:R-:W-:Y:S02]  /*1600*/  PRMT R21, R8, 0x7610, R21 ;  /* 0x0000761008157816 */ /* 0x000fe40000000015 */
[----:B------:R-:W-:-:S07]  /*1610*/  PRMT R25, R5, 0x7610, R25 ;  /* 0x0000761005197816 */ /* 0x000fce0000000019 */
.L_x_5:
[----:B------:R-:W-:Y:S05]  /*1620*/  BSYNC.RECONVERGENT B2 ;  /* 0x0000000000027941 */ /* 0x000fea0003800200 */
.L_x_2:
[----:B------:R-:W0:Y:S01]  /*1630*/  LDC.64 R4, c[0x0][0x388] ;  /* 0x0000e200ff047b82 */ /* 0x000e220000000a00 */
[----:B------:R-:W1:Y:S02]  /*1640*/  LDCU UR4, c[0x0][0x360] ;  /* 0x00006c00ff0477ac */ /* 0x000e640008000800 */
[----:B-1----:R-:W-:-:S04]  /*1650*/  IMAD R3, R0, UR4, R3 ;  /* 0x0000000400037c24 */ /* 0x002fc8000f8e0203 */
[----:B0-----:R-:W-:-:S05]  /*1660*/  IMAD.WIDE R2, R3, 0x3, R4 ;  /* 0x0000000303027825 */ /* 0x001fca00078e0204 */
[----:B------:R-:W-:Y:S04]  /*1670*/  STG.E.U8 desc[UR6][R2.64], R16 ;  /* 0x0000001002007986 */ /* 0x000fe8000c101106 */
[----:B------:R-:W-:Y:S04]  /*1680*/  STG.E.U8 desc[UR6][R2.64+0x1], R21 ;  /* 0x0000011502007986 */ /* 0x000fe8000c101106 */
[----:B------:R-:W-:Y:S01]  /*1690*/  STG.E.U8 desc[UR6][R2.64+0x2], R25 ;  /* 0x0000021902007986 */ /* 0x000fe2000c101106 */
[----:B------:R-:W-:Y:S05]  /*16a0*/  EXIT ;  /* 0x000000000000794d */ /* 0x000fea0003800000 */
.L_x_18:
        /* <DEDUP_REMOVED lines=13> */
.L_x_22:


//--------------------- .text._Z18swapChannel_kernelP6uchar3S0_ii --------------------------
	.section	.text._Z18swapChannel_kernelP6uchar3S0_ii,"ax",@progbits
	.align	128
        .global         _Z18swapChannel_kernelP6uchar3S0_ii
        .type           _Z18swapChannel_kernelP6uchar3S0_ii,@function
        .size           _Z18swapChannel_kernelP6uchar3S0_ii,(.L_x_23 - _Z18swapChannel_kernelP6uchar3S0_ii)
        .other          _Z18swapChannel_kernelP6uchar3S0_ii,@"STO_CUDA_ENTRY STV_DEFAULT"
_Z18swapChannel_kernelP6uchar3S0_ii:
.text._Z18swapChannel_kernelP6uchar3S0_ii:
[----:B------:R-:W-:Y:S01]  /*0000*/  LDC R1, c[0x0][0x37c] ;  /* 0x0000df00ff017b82 */ /* 0x000fe20000000800 */
[----:B------:R-:W0:Y:S07]  /*0010*/  S2R R0, SR_TID.X ;  /* 0x0000000000007919 */ /* 0x000e2e0000002100 */
[----:B------:R-:W0:Y:S01]  /*0020*/  S2UR UR6, SR_CTAID.X ;  /* 0x00000000000679c3 */ /* 0x000e220000002500 */
[----:B------:R-:W1:Y:S07]  /*0030*/  LDCU.64 UR4, c[0x0][0x358] ;  /* 0x00006b00ff0477ac */ /* 0x000e6e0008000a00 */
[----:B------:R-:W0:Y:S08]  /*0040*/  LDC R7, c[0x0][0x360] ;  /* 0x0000d800ff077b82 */ /* 0x000e300000000800 */
[----:B------:R-:W2:Y:S08]  /*0050*/  LDC.64 R2, c[0x0][0x380] ;  /* 0x0000e000ff027b82 */ /* 0x000eb00000000a00 */
[----:B------:R-:W3:Y:S01]  /*0060*/  LDC.64 R4, c[0x0][0x388] ;  /* 0x0000e200ff047b82 */ /* 0x000ee20000000a00 */
[----:B0-----:R-:W-:-:S04]  /*0070*/  IMAD R7, R7, UR6, R0 ;  /* 0x0000000607077c24 */ /* 0x001fc8000f8e0200 */
[----:B--2---:R-:W-:-:S05]  /*0080*/  IMAD.WIDE R2, R7, 0x3, R2 ;  /* 0x0000000307027825 */ /* 0x004fca00078e0202 */
[----:B-1----:R-:W2:Y:S01]  /*0090*/  LDG.E.U8 R9, desc[UR4][R2.64] ;  /* 0x0000000402097981 */ /* 0x002ea2000c1e1100 */
[----:B---3--:R-:W-:-:S05]  /*00a0*/  IMAD.WIDE R4, R7, 0x3, R4 ;  /* 0x0000000307047825 */ /* 0x008fca00078e0204 */
[----:B--2---:R-:W-:Y:S04]  /*00b0*/  STG.E.U8 desc[UR4][R4.64+0x1], R9 ;  /* 0x0000010904007986 */ /* 0x004fe8000c101104 */
[----:B------:R-:W2:Y:S04]  /*00c0*/  LDG.E.U8 R7, desc[UR4][R2.64+0x1] ;  /* 0x0000010402077981 */ /* 0x000ea8000c1e1100 */
[----:B--2---:R-:W-:Y:S04]  /*00d0*/  STG.E.U8 desc[UR4][R4.64], R7 ;  /* 0x0000000704007986 */ /* 0x004fe8000c101104 */
[----:B------:R-:W2:Y:S04]  /*00e0*/  LDG.E.U8 R11, desc[UR4][R2.64+0x2] ;  /* 0x00000204020b7981 */ /* 0x000ea8000c1e1100 */
[----:B--2---:R-:W-:Y:S01]  /*00f0*/  STG.E.U8 desc[UR4][R4.64+0x2], R11 ;  /* 0x0000020b04007986 */ /* 0x004fe2000c101104 */
[----:B------:R-:W-:Y:S05]  /*0100*/  EXIT ;  /* 0x000000000000794d */ /* 0x000fea0003800000 */
.L_x_19:
        /* <DEDUP_REMOVED lines=15> */
.L_x_23:


//--------------------- .nv.shared.reserved.0     --------------------------
	.section	.nv.shared.reserved.0,"aw",@nobits
	.weak		__nv_reservedSMEM_offset_0_alias
	.size		__nv_reservedSMEM_offset_0_alias, 0, 64
	.other		__nv_reservedSMEM_offset_0_alias,@"STO_CUDA_RESERVED_SHARED STV_DEFAULT"
__nv_reservedSMEM_offset_0_alias:
	.zero		0
	.zero		64


//--------------------- .nv.constant0._Z15creative_kernelP6uchar3S0_ii --------------------------
	.section	.nv.constant0._Z15creative_kernelP6uchar3S0_ii,"a",@progbits
	.sectionflags	@""
	.align	4
.nv.constant0._Z15creative_kernelP6uchar3S0_ii:
	.zero		920


//--------------------- .nv.constant0._Z18inplaceFlip_kernelP6uchar3ii --------------------------
	.section	.nv.constant0._Z18inplaceFlip_kernelP6uchar3ii,"a",@progbits
	.sectionflags	@""
	.align	4
.nv.constant0._Z18inplaceFlip_kernelP6uchar3ii:
	.zero		912


//--------------------- .nv.constant0._Z16blurImage_kernelP6uchar3S0_ii --------------------------
	.section	.nv.constant0._Z16blurImage_kernelP6uchar3S0_ii,"a",@progbits
	.sectionflags	@""
	.align	4
.nv.constant0._Z16blurImage_kernelP6uchar3S0_ii:
	.zero		920


//--------------------- .nv.constant0._Z18swapChannel_kernelP6uchar3S0_ii --------------------------
	.section	.nv.constant0._Z18swapChannel_kernelP6uchar3S0_ii,"a",@progbits
	.sectionflags	@""
	.align	4
.nv.constant0._Z18swapChannel_kernelP6uchar3S0_ii:
	.zero		920


//--------------------- SYMBOLS --------------------------

	.type		.nv.reservedSmem.offset0,@object
	.size		.nv.reservedSmem.offset0,0x4
